//
// Generated by NVIDIA NVVM Compiler
//
// Compiler Build ID: CL-36424714
// Cuda compilation tools, release 13.0, V13.0.88
// Based on NVVM 20.0.0
//

.version 9.0
.target sm_100
.address_size 64

	// .globl	_Z17compute_gemm_immaPKhS0_PKiPiii

.visible .entry _Z17compute_gemm_immaPKhS0_PKiPiii(
	.param .u64 .ptr .align 1 _Z17compute_gemm_immaPKhS0_PKiPiii_param_0,
	.param .u64 .ptr .align 1 _Z17compute_gemm_immaPKhS0_PKiPiii_param_1,
	.param .u64 .ptr .align 1 _Z17compute_gemm_immaPKhS0_PKiPiii_param_2,
	.param .u64 .ptr .align 1 _Z17compute_gemm_immaPKhS0_PKiPiii_param_3,
	.param .u32 _Z17compute_gemm_immaPKhS0_PKiPiii_param_4,
	.param .u32 _Z17compute_gemm_immaPKhS0_PKiPiii_param_5
)
{


	ret;

}
	// .globl	_Z25simple_wmma_gemm_imma8832PKjS0_PKiPiiii
.visible .entry _Z25simple_wmma_gemm_imma8832PKjS0_PKiPiiii(
	.param .u64 .ptr .align 1 _Z25simple_wmma_gemm_imma8832PKjS0_PKiPiiii_param_0,
	.param .u64 .ptr .align 1 _Z25simple_wmma_gemm_imma8832PKjS0_PKiPiiii_param_1,
	.param .u64 .ptr .align 1 _Z25simple_wmma_gemm_imma8832PKjS0_PKiPiiii_param_2,
	.param .u64 .ptr .align 1 _Z25simple_wmma_gemm_imma8832PKjS0_PKiPiiii_param_3,
	.param .u32 _Z25simple_wmma_gemm_imma8832PKjS0_PKiPiiii_param_4,
	.param .u32 _Z25simple_wmma_gemm_imma8832PKjS0_PKiPiiii_param_5,
	.param .u32 _Z25simple_wmma_gemm_imma8832PKjS0_PKiPiiii_param_6
)
{
	.reg .pred 	%p<15>;
	.reg .b32 	%r<133>;
	.reg .b64 	%rd<39>;

	ld.param.u64 	%rd5, [_Z25simple_wmma_gemm_imma8832PKjS0_PKiPiiii_param_0];
	ld.param.u64 	%rd6, [_Z25simple_wmma_gemm_imma8832PKjS0_PKiPiiii_param_1];
	ld.param.u64 	%rd3, [_Z25simple_wmma_gemm_imma8832PKjS0_PKiPiiii_param_2];
	ld.param.u64 	%rd4, [_Z25simple_wmma_gemm_imma8832PKjS0_PKiPiiii_param_3];
	ld.param.u32 	%r65, [_Z25simple_wmma_gemm_imma8832PKjS0_PKiPiiii_param_4];
	ld.param.u32 	%r66, [_Z25simple_wmma_gemm_imma8832PKjS0_PKiPiiii_param_5];
	ld.param.u32 	%r63, [_Z25simple_wmma_gemm_imma8832PKjS0_PKiPiiii_param_6];
	cvta.to.global.u64 	%rd1, %rd6;
	cvta.to.global.u64 	%rd2, %rd5;
	mov.u32 	%r67, %ctaid.x;
	mov.u32 	%r68, %ntid.x;
	mov.u32 	%r69, %tid.x;
	mad.lo.s32 	%r70, %r67, %r68, %r69;
	mov.u32 	%r71, %ctaid.y;
	mov.u32 	%r72, %ntid.y;
	mov.u32 	%r73, %tid.y;
	mad.lo.s32 	%r74, %r71, %r72, %r73;
	shl.b32 	%r1, %r74, 3;
	shr.u32 	%r76, %r70, 2;
	and.b32  	%r2, %r76, 1073741816;
	setp.lt.s32 	%p2, %r2, %r65;
	setp.lt.s32 	%p3, %r1, %r66;
	and.pred  	%p1, %p2, %p3;
	not.pred 	%p4, %p1;
	@%p4 bra 	$L__BB1_2;
	cvta.to.global.u64 	%rd7, %rd3;
	cvt.u64.u32 	%rd8, %r1;
	mul.lo.s32 	%r77, %r66, %r2;
	cvt.u64.u32 	%rd9, %r77;
	add.s64 	%rd10, %rd9, %rd8;
	shl.b64 	%rd11, %rd10, 2;
	add.s64 	%rd12, %rd7, %rd11;
	wmma.load.c.sync.aligned.row.m8n8k32.global.s32 	{%r112, %r111}, [%rd12], %r66;
$L__BB1_2:
	setp.lt.s32 	%p5, %r63, 1;
	@%p5 bra 	$L__BB1_19;
	shr.u32 	%r80, %r63, 3;
	mul.lo.s32 	%r7, %r80, %r2;
	mul.lo.s32 	%r8, %r80, %r1;
	add.s32 	%r81, %r63, -1;
	shr.u32 	%r82, %r81, 5;
	add.s32 	%r9, %r82, 1;
	and.b32  	%r10, %r9, 3;
	setp.lt.u32 	%p6, %r63, 97;
	mov.b32 	%r121, 0;
	@%p6 bra 	$L__BB1_14;
	add.s32 	%r107, %r8, 8;
	add.s32 	%r106, %r7, 8;
	and.b32  	%r84, %r9, 268435452;
	neg.s32 	%r105, %r84;
	mov.b32 	%r121, 0;
$L__BB1_5:
	@%p4 bra 	$L__BB1_7;
	add.s32 	%r85, %r106, -8;
	mul.wide.u32 	%rd13, %r85, 4;
	add.s64 	%rd14, %rd2, %rd13;
	wmma.load.a.sync.aligned.row.m8n8k32.global.s4 	{%r86}, [%rd14], %r63;
	add.s32 	%r87, %r107, -8;
	mul.wide.u32 	%rd15, %r87, 4;
	add.s64 	%rd16, %rd1, %rd15;
	wmma.load.b.sync.aligned.col.m8n8k32.global.s4 	{%r88}, [%rd16], %r63;
	wmma.mma.sync.aligned.row.col.m8n8k32.s32.s4.s4.s32 {%r112, %r111}, {%r86}, {%r88}, {%r112, %r111};
$L__BB1_7:
	@%p4 bra 	$L__BB1_9;
	add.s32 	%r89, %r106, -4;
	mul.wide.u32 	%rd17, %r89, 4;
	add.s64 	%rd18, %rd2, %rd17;
	wmma.load.a.sync.aligned.row.m8n8k32.global.s4 	{%r90}, [%rd18], %r63;
	add.s32 	%r91, %r107, -4;
	mul.wide.u32 	%rd19, %r91, 4;
	add.s64 	%rd20, %rd1, %rd19;
	wmma.load.b.sync.aligned.col.m8n8k32.global.s4 	{%r92}, [%rd20], %r63;
	wmma.mma.sync.aligned.row.col.m8n8k32.s32.s4.s4.s32 {%r112, %r111}, {%r90}, {%r92}, {%r112, %r111};
$L__BB1_9:
	@%p4 bra 	$L__BB1_11;
	mul.wide.u32 	%rd21, %r106, 4;
	add.s64 	%rd22, %rd2, %rd21;
	wmma.load.a.sync.aligned.row.m8n8k32.global.s4 	{%r93}, [%rd22], %r63;
	mul.wide.u32 	%rd23, %r107, 4;
	add.s64 	%rd24, %rd1, %rd23;
	wmma.load.b.sync.aligned.col.m8n8k32.global.s4 	{%r94}, [%rd24], %r63;
	wmma.mma.sync.aligned.row.col.m8n8k32.s32.s4.s4.s32 {%r112, %r111}, {%r93}, {%r94}, {%r112, %r111};
$L__BB1_11:
	@%p4 bra 	$L__BB1_13;
	add.s32 	%r95, %r106, 4;
	mul.wide.u32 	%rd25, %r95, 4;
	add.s64 	%rd26, %rd2, %rd25;
	wmma.load.a.sync.aligned.row.m8n8k32.global.s4 	{%r96}, [%rd26], %r63;
	add.s32 	%r97, %r107, 4;
	mul.wide.u32 	%rd27, %r97, 4;
	add.s64 	%rd28, %rd1, %rd27;
	wmma.load.b.sync.aligned.col.m8n8k32.global.s4 	{%r98}, [%rd28], %r63;
	wmma.mma.sync.aligned.row.col.m8n8k32.s32.s4.s4.s32 {%r112, %r111}, {%r96}, {%r98}, {%r112, %r111};
$L__BB1_13:
	add.s32 	%r121, %r121, 128;
	add.s32 	%r107, %r107, 16;
	add.s32 	%r106, %r106, 16;
	add.s32 	%r105, %r105, 4;
	setp.ne.s32 	%p11, %r105, 0;
	@%p11 bra 	$L__BB1_5;
$L__BB1_14:
	setp.eq.s32 	%p12, %r10, 0;
	@%p12 bra 	$L__BB1_19;
	shr.u32 	%r99, %r121, 3;
	add.s32 	%r126, %r99, %r8;
	add.s32 	%r125, %r99, %r7;
	neg.s32 	%r124, %r10;
$L__BB1_16:
	.pragma "nounroll";
	@%p4 bra 	$L__BB1_18;
	mul.wide.u32 	%rd29, %r125, 4;
	add.s64 	%rd30, %rd2, %rd29;
	wmma.load.a.sync.aligned.row.m8n8k32.global.s4 	{%r100}, [%rd30], %r63;
	mul.wide.u32 	%rd31, %r126, 4;
	add.s64 	%rd32, %rd1, %rd31;
	wmma.load.b.sync.aligned.col.m8n8k32.global.s4 	{%r101}, [%rd32], %r63;
	wmma.mma.sync.aligned.row.col.m8n8k32.s32.s4.s4.s32 {%r112, %r111}, {%r100}, {%r101}, {%r112, %r111};
$L__BB1_18:
	add.s32 	%r126, %r126, 4;
	add.s32 	%r125, %r125, 4;
	add.s32 	%r124, %r124, 1;
	setp.ne.s32 	%p14, %r124, 0;
	@%p14 bra 	$L__BB1_16;
$L__BB1_19:
	cvta.to.global.u64 	%rd33, %rd4;
	cvt.u64.u32 	%rd34, %r1;
	mul.lo.s32 	%r102, %r66, %r2;
	cvt.s64.s32 	%rd35, %r102;
	add.s64 	%rd36, %rd35, %rd34;
	shl.b64 	%rd37, %rd36, 2;
	add.s64 	%rd38, %rd33, %rd37;
	wmma.store.d.sync.aligned.row.m8n8k32.global.s32 	[%rd38], {%r112, %r111}, %r66;
	ret;

}
	// .globl	_Z24simple_mma_gemm_imma8832PKjS0_PKiPiiii
.visible .entry _Z24simple_mma_gemm_imma8832PKjS0_PKiPiiii(
	.param .u64 .ptr .align 1 _Z24simple_mma_gemm_imma8832PKjS0_PKiPiiii_param_0,
	.param .u64 .ptr .align 1 _Z24simple_mma_gemm_imma8832PKjS0_PKiPiiii_param_1,
	.param .u64 .ptr .align 1 _Z24simple_mma_gemm_imma8832PKjS0_PKiPiiii_param_2,
	.param .u64 .ptr .align 1 _Z24simple_mma_gemm_imma8832PKjS0_PKiPiiii_param_3,
	.param .u32 _Z24simple_mma_gemm_imma8832PKjS0_PKiPiiii_param_4,
	.param .u32 _Z24simple_mma_gemm_imma8832PKjS0_PKiPiiii_param_5,
	.param .u32 _Z24simple_mma_gemm_imma8832PKjS0_PKiPiiii_param_6
)
{
	.reg .pred 	%p<15>;
	.reg .b32 	%r<146>;
	.reg .b64 	%rd<51>;

	ld.param.u64 	%rd19, [_Z24simple_mma_gemm_imma8832PKjS0_PKiPiiii_param_0];
	ld.param.u64 	%rd20, [_Z24simple_mma_gemm_imma8832PKjS0_PKiPiiii_param_1];
	ld.param.u64 	%rd17, [_Z24simple_mma_gemm_imma8832PKjS0_PKiPiiii_param_2];
	ld.param.u64 	%rd18, [_Z24simple_mma_gemm_imma8832PKjS0_PKiPiiii_param_3];
	ld.param.u32 	%r53, [_Z24simple_mma_gemm_imma8832PKjS0_PKiPiiii_param_4];
	ld.param.u32 	%r54, [_Z24simple_mma_gemm_imma8832PKjS0_PKiPiiii_param_5];
	ld.param.u32 	%r51, [_Z24simple_mma_gemm_imma8832PKjS0_PKiPiiii_param_6];
	cvta.to.global.u64 	%rd1, %rd20;
	cvta.to.global.u64 	%rd2, %rd19;
	mov.u32 	%r55, %ctaid.x;
	mov.u32 	%r56, %ntid.x;
	mov.u32 	%r1, %tid.x;
	mad.lo.s32 	%r57, %r55, %r56, %r1;
	mov.u32 	%r58, %ctaid.y;
	mov.u32 	%r59, %ntid.y;
	mov.u32 	%r60, %tid.y;
	mad.lo.s32 	%r61, %r58, %r59, %r60;
	and.b32  	%r2, %r1, 31;
	shl.b32 	%r3, %r61, 3;
	shr.u32 	%r63, %r57, 2;
	and.b32  	%r4, %r63, 1073741816;
	setp.lt.s32 	%p2, %r4, %r53;
	setp.lt.s32 	%p3, %r3, %r54;
	and.pred  	%p1, %p2, %p3;
	not.pred 	%p4, %p1;
	@%p4 bra 	$L__BB2_2;
	cvta.to.global.u64 	%rd21, %rd17;
	mul.lo.s32 	%r64, %r54, %r4;
	cvt.u64.u32 	%rd22, %r64;
	shr.u32 	%r65, %r2, 2;
	mul.lo.s32 	%r66, %r54, %r65;
	cvt.u64.u32 	%rd23, %r66;
	shl.b32 	%r67, %r1, 1;
	and.b32  	%r68, %r67, 6;
	add.s32 	%r69, %r3, %r68;
	cvt.u64.u32 	%rd24, %r69;
	add.s64 	%rd25, %rd24, %rd22;
	add.s64 	%rd26, %rd25, %rd23;
	shl.b64 	%rd27, %rd26, 2;
	add.s64 	%rd28, %rd21, %rd27;
	ld.global.u32 	%r127, [%rd28];
	ld.global.u32 	%r126, [%rd28+4];
$L__BB2_2:
	setp.lt.s32 	%p5, %r51, 1;
	@%p5 bra 	$L__BB2_19;
	shr.u32 	%r72, %r51, 3;
	shr.u32 	%r73, %r2, 2;
	mul.lo.s32 	%r74, %r72, %r73;
	and.b32  	%r75, %r1, 3;
	mad.lo.s32 	%r76, %r72, %r4, %r75;
	add.s32 	%r77, %r76, %r74;
	cvt.u64.u32 	%rd3, %r77;
	mad.lo.s32 	%r78, %r72, %r3, %r75;
	add.s32 	%r79, %r78, %r74;
	cvt.u64.u32 	%rd4, %r79;
	add.s32 	%r80, %r51, -1;
	shr.u32 	%r81, %r80, 5;
	add.s32 	%r9, %r81, 1;
	and.b32  	%r10, %r9, 3;
	setp.lt.u32 	%p6, %r51, 97;
	mov.b32 	%r136, 0;
	@%p6 bra 	$L__BB2_14;
	and.b32  	%r83, %r9, 268435452;
	neg.s32 	%r122, %r83;
	shl.b64 	%rd29, %rd3, 2;
	add.s64 	%rd30, %rd29, %rd2;
	add.s64 	%rd48, %rd30, 32;
	shl.b64 	%rd31, %rd4, 2;
	add.s64 	%rd32, %rd31, %rd1;
	add.s64 	%rd47, %rd32, 32;
	mov.b32 	%r136, 0;
$L__BB2_5:
	@%p4 bra 	$L__BB2_7;
	ld.global.u32 	%r86, [%rd48+-32];
	ld.global.u32 	%r87, [%rd47+-32];
	// begin inline asm
	mma.sync.aligned.m8n8k32.row.col.s32.s4.s4.s32 {%r127, %r126}, {%r86}, {%r87}, {%r127, %r126};

	// end inline asm
$L__BB2_7:
	@%p4 bra 	$L__BB2_9;
	ld.global.u32 	%r92, [%rd48+-16];
	ld.global.u32 	%r93, [%rd47+-16];
	// begin inline asm
	mma.sync.aligned.m8n8k32.row.col.s32.s4.s4.s32 {%r127, %r126}, {%r92}, {%r93}, {%r127, %r126};

	// end inline asm
$L__BB2_9:
	@%p4 bra 	$L__BB2_11;
	ld.global.u32 	%r98, [%rd48];
	ld.global.u32 	%r99, [%rd47];
	// begin inline asm
	mma.sync.aligned.m8n8k32.row.col.s32.s4.s4.s32 {%r127, %r126}, {%r98}, {%r99}, {%r127, %r126};

	// end inline asm
$L__BB2_11:
	@%p4 bra 	$L__BB2_13;
	ld.global.u32 	%r104, [%rd48+16];
	ld.global.u32 	%r105, [%rd47+16];
	// begin inline asm
	mma.sync.aligned.m8n8k32.row.col.s32.s4.s4.s32 {%r127, %r126}, {%r104}, {%r105}, {%r127, %r126};

	// end inline asm
$L__BB2_13:
	add.s32 	%r136, %r136, 128;
	add.s32 	%r122, %r122, 4;
	add.s64 	%rd48, %rd48, 64;
	add.s64 	%rd47, %rd47, 64;
	setp.ne.s32 	%p11, %r122, 0;
	@%p11 bra 	$L__BB2_5;
$L__BB2_14:
	setp.eq.s32 	%p12, %r10, 0;
	@%p12 bra 	$L__BB2_19;
	cvt.u64.u32 	%rd33, %r136;
	shr.u64 	%rd34, %rd33, 3;
	add.s64 	%rd35, %rd34, %rd4;
	shl.b64 	%rd36, %rd35, 2;
	add.s64 	%rd50, %rd1, %rd36;
	add.s64 	%rd37, %rd34, %rd3;
	shl.b64 	%rd38, %rd37, 2;
	add.s64 	%rd49, %rd2, %rd38;
	neg.s32 	%r139, %r10;
$L__BB2_16:
	.pragma "nounroll";
	@%p4 bra 	$L__BB2_18;
	ld.global.u32 	%r110, [%rd49];
	ld.global.u32 	%r111, [%rd50];
	// begin inline asm
	mma.sync.aligned.m8n8k32.row.col.s32.s4.s4.s32 {%r127, %r126}, {%r110}, {%r111}, {%r127, %r126};

	// end inline asm
$L__BB2_18:
	add.s64 	%rd50, %rd50, 16;
	add.s64 	%rd49, %rd49, 16;
	add.s32 	%r139, %r139, 1;
	setp.ne.s32 	%p14, %r139, 0;
	@%p14 bra 	$L__BB2_16;
$L__BB2_19:
	cvta.to.global.u64 	%rd39, %rd18;
	mul.lo.s32 	%r114, %r54, %r4;
	cvt.s64.s32 	%rd40, %r114;
	shr.u32 	%r115, %r2, 2;
	mul.lo.s32 	%r116, %r54, %r115;
	cvt.u64.u32 	%rd41, %r116;
	shl.b32 	%r117, %r1, 1;
	and.b32  	%r118, %r117, 6;
	add.s32 	%r119, %r3, %r118;
	cvt.u64.u32 	%rd42, %r119;
	add.s64 	%rd43, %rd42, %rd40;
	add.s64 	%rd44, %rd43, %rd41;
	shl.b64 	%rd45, %rd44, 2;
	add.s64 	%rd46, %rd39, %rd45;
	st.global.u32 	[%rd46], %r127;
	st.global.u32 	[%rd46+4], %r126;
	ret;

}
	// .globl	_Z25simple_mma_gemm_imma16832PKjS0_PKiPiiii
.visible .entry _Z25simple_mma_gemm_imma16832PKjS0_PKiPiiii(
	.param .u64 .ptr .align 1 _Z25simple_mma_gemm_imma16832PKjS0_PKiPiiii_param_0,
	.param .u64 .ptr .align 1 _Z25simple_mma_gemm_imma16832PKjS0_PKiPiiii_param_1,
	.param .u64 .ptr .align 1 _Z25simple_mma_gemm_imma16832PKjS0_PKiPiiii_param_2,
	.param .u64 .ptr .align 1 _Z25simple_mma_gemm_imma16832PKjS0_PKiPiiii_param_3,
	.param .u32 _Z25simple_mma_gemm_imma16832PKjS0_PKiPiiii_param_4,
	.param .u32 _Z25simple_mma_gemm_imma16832PKjS0_PKiPiiii_param_5,
	.param .u32 _Z25simple_mma_gemm_imma16832PKjS0_PKiPiiii_param_6
)
{
	.reg .pred 	%p<15>;
	.reg .b32 	%r<232>;
	.reg .b64 	%rd<63>;

	ld.param.u64 	%rd21, [_Z25simple_mma_gemm_imma16832PKjS0_PKiPiiii_param_0];
	ld.param.u64 	%rd22, [_Z25simple_mma_gemm_imma16832PKjS0_PKiPiiii_param_1];
	ld.param.u64 	%rd19, [_Z25simple_mma_gemm_imma16832PKjS0_PKiPiiii_param_2];
	ld.param.u32 	%r88, [_Z25simple_mma_gemm_imma16832PKjS0_PKiPiiii_param_4];
	ld.param.u32 	%r89, [_Z25simple_mma_gemm_imma16832PKjS0_PKiPiiii_param_5];
	ld.param.u32 	%r86, [_Z25simple_mma_gemm_imma16832PKjS0_PKiPiiii_param_6];
	cvta.to.global.u64 	%rd1, %rd22;
	cvta.to.global.u64 	%rd2, %rd21;
	mov.u32 	%r90, %ctaid.x;
	mov.u32 	%r91, %ntid.x;
	mov.u32 	%r1, %tid.x;
	mad.lo.s32 	%r92, %r90, %r91, %r1;
	mov.u32 	%r93, %ctaid.y;
	mov.u32 	%r94, %ntid.y;
	mov.u32 	%r95, %tid.y;
	mad.lo.s32 	%r96, %r93, %r94, %r95;
	and.b32  	%r2, %r1, 31;
	shl.b32 	%r3, %r96, 3;
	shr.u32 	%r98, %r92, 1;
	and.b32  	%r4, %r98, 2147483632;
	setp.lt.s32 	%p2, %r4, %r88;
	setp.lt.s32 	%p3, %r3, %r89;
	and.pred  	%p1, %p2, %p3;
	not.pred 	%p4, %p1;
	@%p4 bra 	$L__BB3_2;
	cvta.to.global.u64 	%rd23, %rd19;
	mul.lo.s32 	%r99, %r89, %r4;
	cvt.u64.u32 	%rd24, %r99;
	shr.u32 	%r100, %r2, 2;
	mul.lo.s32 	%r101, %r89, %r100;
	cvt.u64.u32 	%rd25, %r101;
	shl.b32 	%r102, %r1, 1;
	and.b32  	%r103, %r102, 6;
	add.s32 	%r104, %r3, %r103;
	cvt.u64.u32 	%rd26, %r104;
	add.s64 	%rd27, %rd26, %rd24;
	add.s64 	%rd28, %rd27, %rd25;
	shl.b64 	%rd29, %rd28, 2;
	add.s64 	%rd30, %rd23, %rd29;
	ld.global.u32 	%r197, [%rd30];
	ld.global.u32 	%r196, [%rd30+4];
	shl.b32 	%r105, %r89, 3;
	mul.wide.u32 	%rd31, %r105, 4;
	add.s64 	%rd32, %rd30, %rd31;
	ld.global.u32 	%r195, [%rd32];
	ld.global.u32 	%r194, [%rd32+4];
$L__BB3_2:
	setp.lt.s32 	%p5, %r86, 1;
	@%p5 bra 	$L__BB3_19;
	shr.u32 	%r13, %r86, 3;
	shr.u32 	%r108, %r2, 2;
	mul.lo.s32 	%r109, %r13, %r108;
	and.b32  	%r110, %r1, 3;
	mad.lo.s32 	%r111, %r13, %r4, %r110;
	add.s32 	%r112, %r111, %r109;
	cvt.u64.u32 	%rd3, %r112;
	mad.lo.s32 	%r113, %r13, %r3, %r110;
	add.s32 	%r114, %r113, %r109;
	cvt.u64.u32 	%rd4, %r114;
	add.s32 	%r115, %r86, -1;
	shr.u32 	%r116, %r115, 5;
	add.s32 	%r14, %r116, 1;
	and.b32  	%r15, %r14, 3;
	setp.lt.u32 	%p6, %r86, 97;
	mov.b32 	%r214, 0;
	@%p6 bra 	$L__BB3_14;
	and.b32  	%r118, %r14, 268435452;
	neg.s32 	%r188, %r118;
	and.b32  	%r119, %r13, 268435455;
	mul.wide.u32 	%rd5, %r119, 32;
	shl.b64 	%rd33, %rd3, 2;
	add.s64 	%rd34, %rd33, %rd2;
	add.s64 	%rd60, %rd34, 32;
	shl.b64 	%rd35, %rd4, 2;
	add.s64 	%rd36, %rd35, %rd1;
	add.s64 	%rd59, %rd36, 32;
	mov.b32 	%r214, 0;
$L__BB3_5:
	@%p4 bra 	$L__BB3_7;
	ld.global.u32 	%r124, [%rd60+-32];
	add.s64 	%rd37, %rd60, %rd5;
	ld.global.u32 	%r125, [%rd37+-32];
	ld.global.u32 	%r126, [%rd59+-32];
	// begin inline asm
	mma.sync.aligned.m16n8k32.row.col.s32.s4.s4.s32 {%r197, %r196, %r195, %r194}, {%r124, %r125}, {%r126}, {%r197, %r196, %r195, %r194};

	// end inline asm
$L__BB3_7:
	@%p4 bra 	$L__BB3_9;
	ld.global.u32 	%r135, [%rd60+-16];
	add.s64 	%rd38, %rd60, %rd5;
	ld.global.u32 	%r136, [%rd38+-16];
	ld.global.u32 	%r137, [%rd59+-16];
	// begin inline asm
	mma.sync.aligned.m16n8k32.row.col.s32.s4.s4.s32 {%r197, %r196, %r195, %r194}, {%r135, %r136}, {%r137}, {%r197, %r196, %r195, %r194};

	// end inline asm
$L__BB3_9:
	@%p4 bra 	$L__BB3_11;
	ld.global.u32 	%r146, [%rd60];
	add.s64 	%rd39, %rd60, %rd5;
	ld.global.u32 	%r147, [%rd39];
	ld.global.u32 	%r148, [%rd59];
	// begin inline asm
	mma.sync.aligned.m16n8k32.row.col.s32.s4.s4.s32 {%r197, %r196, %r195, %r194}, {%r146, %r147}, {%r148}, {%r197, %r196, %r195, %r194};

	// end inline asm
$L__BB3_11:
	@%p4 bra 	$L__BB3_13;
	ld.global.u32 	%r157, [%rd60+16];
	add.s64 	%rd40, %rd60, %rd5;
	ld.global.u32 	%r158, [%rd40+16];
	ld.global.u32 	%r159, [%rd59+16];
	// begin inline asm
	mma.sync.aligned.m16n8k32.row.col.s32.s4.s4.s32 {%r197, %r196, %r195, %r194}, {%r157, %r158}, {%r159}, {%r197, %r196, %r195, %r194};

	// end inline asm
$L__BB3_13:
	add.s32 	%r214, %r214, 128;
	add.s32 	%r188, %r188, 4;
	add.s64 	%rd60, %rd60, 64;
	add.s64 	%rd59, %rd59, 64;
	setp.ne.s32 	%p11, %r188, 0;
	@%p11 bra 	$L__BB3_5;
$L__BB3_14:
	setp.eq.s32 	%p12, %r15, 0;
	@%p12 bra 	$L__BB3_19;
	cvt.u64.u32 	%rd41, %r214;
	shr.u64 	%rd42, %rd41, 3;
	add.s64 	%rd43, %rd42, %rd4;
	shl.b64 	%rd44, %rd43, 2;
	add.s64 	%rd62, %rd1, %rd44;
	and.b32  	%r164, %r13, 268435455;
	mul.wide.u32 	%rd13, %r164, 32;
	add.s64 	%rd45, %rd42, %rd3;
	shl.b64 	%rd46, %rd45, 2;
	add.s64 	%rd61, %rd2, %rd46;
	neg.s32 	%r219, %r15;
$L__BB3_16:
	.pragma "nounroll";
	@%p4 bra 	$L__BB3_18;
	ld.global.u32 	%r169, [%rd61];
	add.s64 	%rd47, %rd61, %rd13;
	ld.global.u32 	%r170, [%rd47];
	ld.global.u32 	%r171, [%rd62];
	// begin inline asm
	mma.sync.aligned.m16n8k32.row.col.s32.s4.s4.s32 {%r197, %r196, %r195, %r194}, {%r169, %r170}, {%r171}, {%r197, %r196, %r195, %r194};

	// end inline asm
$L__BB3_18:
	add.s64 	%rd62, %rd62, 16;
	add.s64 	%rd61, %rd61, 16;
	add.s32 	%r219, %r219, 1;
	setp.ne.s32 	%p14, %r219, 0;
	@%p14 bra 	$L__BB3_16;
$L__BB3_19:
	ld.param.u64 	%rd58, [_Z25simple_mma_gemm_imma16832PKjS0_PKiPiiii_param_3];
	cvta.to.global.u64 	%rd48, %rd58;
	mul.lo.s32 	%r176, %r89, %r4;
	cvt.s64.s32 	%rd49, %r176;
	shr.u32 	%r178, %r2, 2;
	mul.lo.s32 	%r179, %r89, %r178;
	cvt.u64.u32 	%rd50, %r179;
	shl.b32 	%r180, %r1, 1;
	and.b32  	%r181, %r180, 6;
	add.s32 	%r182, %r3, %r181;
	cvt.u64.u32 	%rd51, %r182;
	add.s64 	%rd52, %rd51, %rd49;
	add.s64 	%rd53, %rd52, %rd50;
	shl.b64 	%rd54, %rd53, 2;
	add.s64 	%rd55, %rd48, %rd54;
	st.global.u32 	[%rd55], %r197;
	st.global.u32 	[%rd55+4], %r196;
	shl.b32 	%r183, %r89, 3;
	mul.wide.s32 	%rd56, %r183, 4;
	add.s64 	%rd57, %rd55, %rd56;
	st.global.u32 	[%rd57], %r195;
	st.global.u32 	[%rd57+4], %r194;
	ret;

}
	// .globl	_Z25simple_mma_gemm_imma16864PKjS0_PKiPiiii
.visible .entry _Z25simple_mma_gemm_imma16864PKjS0_PKiPiiii(
	.param .u64 .ptr .align 1 _Z25simple_mma_gemm_imma16864PKjS0_PKiPiiii_param_0,
	.param .u64 .ptr .align 1 _Z25simple_mma_gemm_imma16864PKjS0_PKiPiiii_param_1,
	.param .u64 .ptr .align 1 _Z25simple_mma_gemm_imma16864PKjS0_PKiPiiii_param_2,
	.param .u64 .ptr .align 1 _Z25simple_mma_gemm_imma16864PKjS0_PKiPiiii_param_3,
	.param .u32 _Z25simple_mma_gemm_imma16864PKjS0_PKiPiiii_param_4,
	.param .u32 _Z25simple_mma_gemm_imma16864PKjS0_PKiPiiii_param_5,
	.param .u32 _Z25simple_mma_gemm_imma16864PKjS0_PKiPiiii_param_6
)
{
	.reg .pred 	%p<15>;
	.reg .b32 	%r<252>;
	.reg .b64 	%rd<66>;

	ld.param.u64 	%rd21, [_Z25simple_mma_gemm_imma16864PKjS0_PKiPiiii_param_0];
	ld.param.u64 	%rd22, [_Z25simple_mma_gemm_imma16864PKjS0_PKiPiiii_param_1];
	ld.param.u64 	%rd19, [_Z25simple_mma_gemm_imma16864PKjS0_PKiPiiii_param_2];
	ld.param.u32 	%r88, [_Z25simple_mma_gemm_imma16864PKjS0_PKiPiiii_param_4];
	ld.param.u32 	%r89, [_Z25simple_mma_gemm_imma16864PKjS0_PKiPiiii_param_5];
	ld.param.u32 	%r86, [_Z25simple_mma_gemm_imma16864PKjS0_PKiPiiii_param_6];
	cvta.to.global.u64 	%rd1, %rd22;
	cvta.to.global.u64 	%rd2, %rd21;
	mov.u32 	%r90, %ctaid.x;
	mov.u32 	%r91, %ntid.x;
	mov.u32 	%r1, %tid.x;
	mad.lo.s32 	%r92, %r90, %r91, %r1;
	mov.u32 	%r93, %ctaid.y;
	mov.u32 	%r94, %ntid.y;
	mov.u32 	%r95, %tid.y;
	mad.lo.s32 	%r96, %r93, %r94, %r95;
	and.b32  	%r2, %r1, 31;
	shl.b32 	%r3, %r96, 3;
	shr.u32 	%r98, %r92, 1;
	and.b32  	%r4, %r98, 2147483632;
	setp.lt.s32 	%p2, %r4, %r88;
	setp.lt.s32 	%p3, %r3, %r89;
	and.pred  	%p1, %p2, %p3;
	not.pred 	%p4, %p1;
	@%p4 bra 	$L__BB4_2;
	cvta.to.global.u64 	%rd23, %rd19;
	mul.lo.s32 	%r99, %r89, %r4;
	cvt.u64.u32 	%rd24, %r99;
	shr.u32 	%r100, %r2, 2;
	mul.lo.s32 	%r101, %r89, %r100;
	cvt.u64.u32 	%rd25, %r101;
	shl.b32 	%r102, %r1, 1;
	and.b32  	%r103, %r102, 6;
	add.s32 	%r104, %r3, %r103;
	cvt.u64.u32 	%rd26, %r104;
	add.s64 	%rd27, %rd26, %rd24;
	add.s64 	%rd28, %rd27, %rd25;
	shl.b64 	%rd29, %rd28, 2;
	add.s64 	%rd30, %rd23, %rd29;
	ld.global.u32 	%r217, [%rd30];
	ld.global.u32 	%r216, [%rd30+4];
	shl.b32 	%r105, %r89, 3;
	mul.wide.u32 	%rd31, %r105, 4;
	add.s64 	%rd32, %rd30, %rd31;
	ld.global.u32 	%r215, [%rd32];
	ld.global.u32 	%r214, [%rd32+4];
$L__BB4_2:
	setp.lt.s32 	%p5, %r86, 1;
	@%p5 bra 	$L__BB4_19;
	shr.u32 	%r13, %r86, 3;
	shr.u32 	%r108, %r2, 2;
	mul.lo.s32 	%r109, %r13, %r108;
	and.b32  	%r110, %r1, 3;
	mad.lo.s32 	%r111, %r13, %r4, %r110;
	add.s32 	%r112, %r111, %r109;
	cvt.u64.u32 	%rd3, %r112;
	mad.lo.s32 	%r113, %r13, %r3, %r110;
	add.s32 	%r114, %r113, %r109;
	cvt.u64.u32 	%rd4, %r114;
	add.s32 	%r115, %r86, -1;
	shr.u32 	%r116, %r115, 6;
	add.s32 	%r14, %r116, 1;
	and.b32  	%r15, %r14, 3;
	setp.lt.u32 	%p6, %r86, 193;
	mov.b32 	%r234, 0;
	@%p6 bra 	$L__BB4_14;
	and.b32  	%r118, %r14, 134217724;
	neg.s32 	%r208, %r118;
	and.b32  	%r119, %r13, 268435455;
	mul.wide.u32 	%rd5, %r119, 32;
	shl.b64 	%rd33, %rd3, 2;
	add.s64 	%rd34, %rd33, %rd2;
	add.s64 	%rd63, %rd34, 112;
	shl.b64 	%rd35, %rd4, 2;
	add.s64 	%rd36, %rd35, %rd1;
	add.s64 	%rd62, %rd36, 64;
	mov.b32 	%r234, 0;
$L__BB4_5:
	@%p4 bra 	$L__BB4_7;
	ld.global.u32 	%r124, [%rd63+-112];
	add.s64 	%rd37, %rd63, %rd5;
	ld.global.u32 	%r125, [%rd37+-112];
	ld.global.u32 	%r126, [%rd63+-96];
	ld.global.u32 	%r127, [%rd37+-96];
	ld.global.u32 	%r128, [%rd62+-64];
	ld.global.u32 	%r129, [%rd62+-48];
	// begin inline asm
	mma.sync.aligned.m16n8k64.row.col.s32.s4.s4.s32 {%r217, %r216, %r215, %r214}, {%r124, %r125, %r126, %r127}, {%r128, %r129}, {%r217, %r216, %r215, %r214};

	// end inline asm
$L__BB4_7:
	@%p4 bra 	$L__BB4_9;
	ld.global.u32 	%r138, [%rd63+-80];
	add.s64 	%rd38, %rd63, %rd5;
	ld.global.u32 	%r139, [%rd38+-80];
	ld.global.u32 	%r140, [%rd63+-64];
	ld.global.u32 	%r141, [%rd38+-64];
	ld.global.u32 	%r142, [%rd62+-32];
	ld.global.u32 	%r143, [%rd62+-16];
	// begin inline asm
	mma.sync.aligned.m16n8k64.row.col.s32.s4.s4.s32 {%r217, %r216, %r215, %r214}, {%r138, %r139, %r140, %r141}, {%r142, %r143}, {%r217, %r216, %r215, %r214};

	// end inline asm
$L__BB4_9:
	@%p4 bra 	$L__BB4_11;
	ld.global.u32 	%r152, [%rd63+-48];
	add.s64 	%rd39, %rd63, %rd5;
	ld.global.u32 	%r153, [%rd39+-48];
	ld.global.u32 	%r154, [%rd63+-32];
	ld.global.u32 	%r155, [%rd39+-32];
	ld.global.u32 	%r156, [%rd62];
	ld.global.u32 	%r157, [%rd62+16];
	// begin inline asm
	mma.sync.aligned.m16n8k64.row.col.s32.s4.s4.s32 {%r217, %r216, %r215, %r214}, {%r152, %r153, %r154, %r155}, {%r156, %r157}, {%r217, %r216, %r215, %r214};

	// end inline asm
$L__BB4_11:
	@%p4 bra 	$L__BB4_13;
	ld.global.u32 	%r166, [%rd63+-16];
	add.s64 	%rd40, %rd63, %rd5;
	ld.global.u32 	%r167, [%rd40+-16];
	ld.global.u32 	%r168, [%rd63];
	ld.global.u32 	%r169, [%rd40];
	ld.global.u32 	%r170, [%rd62+32];
	ld.global.u32 	%r171, [%rd62+48];
	// begin inline asm
	mma.sync.aligned.m16n8k64.row.col.s32.s4.s4.s32 {%r217, %r216, %r215, %r214}, {%r166, %r167, %r168, %r169}, {%r170, %r171}, {%r217, %r216, %r215, %r214};

	// end inline asm
$L__BB4_13:
	add.s32 	%r234, %r234, 256;
	add.s32 	%r208, %r208, 4;
	add.s64 	%rd63, %rd63, 128;
	add.s64 	%rd62, %rd62, 128;
	setp.ne.s32 	%p11, %r208, 0;
	@%p11 bra 	$L__BB4_5;
$L__BB4_14:
	setp.eq.s32 	%p12, %r15, 0;
	@%p12 bra 	$L__BB4_19;
	neg.s32 	%r239, %r15;
	cvt.u64.u32 	%rd41, %r234;
	shr.u64 	%rd42, %rd41, 3;
	mad.lo.s32 	%r177, %r13, %r3, %r110;
	mad.lo.s32 	%r180, %r13, %r108, %r177;
	cvt.u64.u32 	%rd43, %r180;
	add.s64 	%rd44, %rd42, %rd43;
	shl.b64 	%rd45, %rd44, 2;
	add.s64 	%rd46, %rd45, %rd1;
	add.s64 	%rd65, %rd46, 16;
	add.s64 	%rd47, %rd42, %rd3;
	shl.b64 	%rd48, %rd47, 2;
	add.s64 	%rd49, %rd48, %rd2;
	add.s64 	%rd64, %rd49, 16;
	and.b32  	%r181, %r13, 268435455;
	mul.wide.u32 	%rd14, %r181, 32;
$L__BB4_16:
	.pragma "nounroll";
	@%p4 bra 	$L__BB4_18;
	ld.global.u32 	%r186, [%rd64+-16];
	add.s64 	%rd50, %rd64, %rd14;
	ld.global.u32 	%r187, [%rd50+-16];
	ld.global.u32 	%r188, [%rd64];
	ld.global.u32 	%r189, [%rd50];
	ld.global.u32 	%r190, [%rd65+-16];
	ld.global.u32 	%r191, [%rd65];
	// begin inline asm
	mma.sync.aligned.m16n8k64.row.col.s32.s4.s4.s32 {%r217, %r216, %r215, %r214}, {%r186, %r187, %r188, %r189}, {%r190, %r191}, {%r217, %r216, %r215, %r214};

	// end inline asm
$L__BB4_18:
	add.s32 	%r239, %r239, 1;
	setp.ne.s32 	%p14, %r239, 0;
	add.s64 	%rd65, %rd65, 32;
	add.s64 	%rd64, %rd64, 32;
	@%p14 bra 	$L__BB4_16;
$L__BB4_19:
	ld.param.u64 	%rd61, [_Z25simple_mma_gemm_imma16864PKjS0_PKiPiiii_param_3];
	cvta.to.global.u64 	%rd51, %rd61;
	mul.lo.s32 	%r196, %r89, %r4;
	cvt.s64.s32 	%rd52, %r196;
	shr.u32 	%r198, %r2, 2;
	mul.lo.s32 	%r199, %r89, %r198;
	cvt.u64.u32 	%rd53, %r199;
	shl.b32 	%r200, %r1, 1;
	and.b32  	%r201, %r200, 6;
	add.s32 	%r202, %r3, %r201;
	cvt.u64.u32 	%rd54, %r202;
	add.s64 	%rd55, %rd54, %rd52;
	add.s64 	%rd56, %rd55, %rd53;
	shl.b64 	%rd57, %rd56, 2;
	add.s64 	%rd58, %rd51, %rd57;
	st.global.u32 	[%rd58], %r217;
	st.global.u32 	[%rd58+4], %r216;
	shl.b32 	%r203, %r89, 3;
	mul.wide.s32 	%rd59, %r203, 4;
	add.s64 	%rd60, %rd58, %rd59;
	st.global.u32 	[%rd60], %r215;
	st.global.u32 	[%rd60+4], %r214;
	ret;

}


// ===== COMPILED SASS (sm_100) =====

	.target	sm_100

	.elftype	@"ET_EXEC"


//--------------------- .note.nv.tkinfo           --------------------------
	.section	.note.nv.tkinfo,"",@"SHT_NOTE"
	.sectionflags	@"SHF_NOTE_NV_TKINFO"
	.tkinfo
        /*0018*/ 	.word	0x00000002
        /*0030*/ 	.string	""
        /*0030*/ 	.string	"ptxas"
        /*0030*/ 	.string	"Cuda compilation tools, release 13.0, V13.0.88"
        /*0030*/ 	.string	"Build cuda_13.0.r13.0/compiler.36424714_0"
        /*0030*/ 	.string	"-arch sm_100 -m 64 "



//--------------------- .note.nv.cuinfo           --------------------------
	.section	.note.nv.cuinfo,"",@"SHT_NOTE"
	.sectionflags	@"SHF_NOTE_NV_CUINFO"
        /*0018*/ 	.short	0x0002
        /*001a*/ 	.short	0x0064
        /*001c*/ 	.short	0x0082
	.zero		2


//--------------------- .nv.info                  --------------------------
	.section	.nv.info,"",@"SHT_CUDA_INFO"
	.align	4


	//----- nvinfo : EIATTR_REGCOUNT
	.align		4
        /*0000*/ 	.byte	0x04, 0x2f
        /*0002*/ 	.short	(.L_1 - .L_0)
	.align		4
.L_0:
        /*0004*/ 	.word	index@(_Z17compute_gemm_immaPKhS0_PKiPiii)
        /*0008*/ 	.word	0x00000004


	//----- nvinfo : EIATTR_FRAME_SIZE
	.align		4
.L_1:
        /*000c*/ 	.byte	0x04, 0x11
        /*000e*/ 	.short	(.L_3 - .L_2)
	.align		4
.L_2:
        /*0010*/ 	.word	index@(_Z17compute_gemm_immaPKhS0_PKiPiii)
        /*0014*/ 	.word	0x00000000


	//----- nvinfo : EIATTR_REGCOUNT
	.align		4
.L_3:
        /*0018*/ 	.byte	0x04, 0x2f
        /*001a*/ 	.short	(.L_5 - .L_4)
	.align		4
.L_4:
        /*001c*/ 	.word	index@(_Z25simple_wmma_gemm_imma8832PKjS0_PKiPiiii)
        /*0020*/ 	.word	0x0000001e


	//----- nvinfo : EIATTR_FRAME_SIZE
	.align		4
.L_5:
        /*0024*/ 	.byte	0x04, 0x11
        /*0026*/ 	.short	(.L_7 - .L_6)
	.align		4
.L_6:
        /*0028*/ 	.word	index@($__internal_3_$__cuda_sm_9x_mma_sub_byte_internal_m8n8k32_s4_s4)
        /*002c*/ 	.word	0x00000000


	//----- nvinfo : EIATTR_FRAME_SIZE
	.align		4
.L_7:
        /*0030*/ 	.byte	0x04, 0x11
        /*0032*/ 	.short	(.L_9 - .L_8)
	.align		4
.L_8:
        /*0034*/ 	.word	index@(_Z25simple_wmma_gemm_imma8832PKjS0_PKiPiiii)
        /*0038*/ 	.word	0x00000000


	//----- nvinfo : EIATTR_REGCOUNT
	.align		4
.L_9:
        /*003c*/ 	.byte	0x04, 0x2f
        /*003e*/ 	.short	(.L_11 - .L_10)
	.align		4
.L_10:
        /*0040*/ 	.word	index@(_Z24simple_mma_gemm_imma8832PKjS0_PKiPiiii)
        /*0044*/ 	.word	0x0000001d


	//----- nvinfo : EIATTR_FRAME_SIZE
	.align		4
.L_11:
        /*0048*/ 	.byte	0x04, 0x11
        /*004a*/ 	.short	(.L_13 - .L_12)
	.align		4
.L_12:
        /*004c*/ 	.word	index@($__internal_2_$__cuda_sm_9x_mma_sub_byte_internal_m8n8k32_s4_s4)
        /*0050*/ 	.word	0x00000000


	//----- nvinfo : EIATTR_FRAME_SIZE
	.align		4
.L_13:
        /*0054*/ 	.byte	0x04, 0x11
        /*0056*/ 	.short	(.L_15 - .L_14)
	.align		4
.L_14:
        /*0058*/ 	.word	index@(_Z24simple_mma_gemm_imma8832PKjS0_PKiPiiii)
        /*005c*/ 	.word	0x00000000


	//----- nvinfo : EIATTR_REGCOUNT
	.align		4
.L_15:
        /*0060*/ 	.byte	0x04, 0x2f
        /*0062*/ 	.short	(.L_17 - .L_16)
	.align		4
.L_16:
        /*0064*/ 	.word	index@(_Z25simple_mma_gemm_imma16832PKjS0_PKiPiiii)
        /*0068*/ 	.word	0x00000020


	//----- nvinfo : EIATTR_FRAME_SIZE
	.align		4
.L_17:
        /*006c*/ 	.byte	0x04, 0x11
        /*006e*/ 	.short	(.L_19 - .L_18)
	.align		4
.L_18:
        /*0070*/ 	.word	index@($__internal_1_$__cuda_sm_9x_mma_sub_byte_internal_m16n8k32_s4_s4)
        /*0074*/ 	.word	0x00000000


	//----- nvinfo : EIATTR_FRAME_SIZE
	.align		4
.L_19:
        /*0078*/ 	.byte	0x04, 0x11
        /*007a*/ 	.short	(.L_21 - .L_20)
	.align		4
.L_20:
        /*007c*/ 	.word	index@(_Z25simple_mma_gemm_imma16832PKjS0_PKiPiiii)
        /*0080*/ 	.word	0x00000000


	//----- nvinfo : EIATTR_REGCOUNT
	.align		4
.L_21:
        /*0084*/ 	.byte	0x04, 0x2f
        /*0086*/ 	.short	(.L_23 - .L_22)
	.align		4
.L_22:
        /*0088*/ 	.word	index@(_Z25simple_mma_gemm_imma16864PKjS0_PKiPiiii)
        /*008c*/ 	.word	0x00000028


	//----- nvinfo : EIATTR_FRAME_SIZE
	.align		4
.L_23:
        /*0090*/ 	.byte	0x04, 0x11
        /*0092*/ 	.short	(.L_25 - .L_24)
	.align		4
.L_24:
        /*0094*/ 	.word	index@($__internal_0_$__cuda_sm_9x_mma_sub_byte_internal_m16n8k64_s4_s4)
        /*0098*/ 	.word	0x00000000


	//----- nvinfo : EIATTR_FRAME_SIZE
	.align		4
.L_25:
        /*009c*/ 	.byte	0x04, 0x11
        /*009e*/ 	.short	(.L_27 - .L_26)
	.align		4
.L_26:
        /*00a0*/ 	.word	index@(_Z25simple_mma_gemm_imma16864PKjS0_PKiPiiii)
        /*00a4*/ 	.word	0x00000000


	//----- nvinfo : EIATTR_MIN_STACK_SIZE
	.align		4
.L_27:
        /*00a8*/ 	.byte	0x04, 0x12
        /*00aa*/ 	.short	(.L_29 - .L_28)
	.align		4
.L_28:
        /*00ac*/ 	.word	index@(_Z25simple_mma_gemm_imma16864PKjS0_PKiPiiii)
        /*00b0*/ 	.word	0x00000000


	//----- nvinfo : EIATTR_MIN_STACK_SIZE
	.align		4
.L_29:
        /*00b4*/ 	.byte	0x04, 0x12
        /*00b6*/ 	.short	(.L_31 - .L_30)
	.align		4
.L_30:
        /*00b8*/ 	.word	index@(_Z25simple_mma_gemm_imma16832PKjS0_PKiPiiii)
        /*00bc*/ 	.word	0x00000000


	//----- nvinfo : EIATTR_MIN_STACK_SIZE
	.align		4
.L_31:
        /*00c0*/ 	.byte	0x04, 0x12
        /*00c2*/ 	.short	(.L_33 - .L_32)
	.align		4
.L_32:
        /*00c4*/ 	.word	index@(_Z24simple_mma_gemm_imma8832PKjS0_PKiPiiii)
        /*00c8*/ 	.word	0x00000000


	//----- nvinfo : EIATTR_MIN_STACK_SIZE
	.align		4
.L_33:
        /*00cc*/ 	.byte	0x04, 0x12
        /*00ce*/ 	.short	(.L_35 - .L_34)
	.align		4
.L_34:
        /*00d0*/ 	.word	index@(_Z25simple_wmma_gemm_imma8832PKjS0_PKiPiiii)
        /*00d4*/ 	.word	0x00000000


	//----- nvinfo : EIATTR_MIN_STACK_SIZE
	.align		4
.L_35:
        /*00d8*/ 	.byte	0x04, 0x12
        /*00da*/ 	.short	(.L_37 - .L_36)
	.align		4
.L_36:
        /*00dc*/ 	.word	index@(_Z17compute_gemm_immaPKhS0_PKiPiii)
        /*00e0*/ 	.word	0x00000000
.L_37:


//--------------------- .nv.compat                --------------------------
	.section	.nv.compat,"",@"SHT_CUDA_COMPAT_INFO"
	.align	4
        /*0000*/ 	.byte	0x02, 0x09, 0x00, 0x00, 0x02, 0x02, 0x01, 0x00, 0x02, 0x05, 0x05, 0x00, 0x03, 0x07, 0x01, 0x01
        /*0010*/ 	.byte	0x02, 0x03, 0x00, 0x00, 0x02, 0x06, 0x01, 0x00, 0x04, 0x0b, 0x08, 0x00, 0x01, 0x00, 0x00, 0x00
        /*0020*/ 	.byte	0x00, 0x00, 0x00, 0x00


//--------------------- .nv.info._Z25simple_mma_gemm_imma16864PKjS0_PKiPiiii --------------------------
	.section	.nv.info._Z25simple_mma_gemm_imma16864PKjS0_PKiPiiii,"",@"SHT_CUDA_INFO"
	.sectionflags	@""
	.align	4


	//----- nvinfo : EIATTR_CUDA_API_VERSION
	.align		4
        /*0000*/ 	.byte	0x04, 0x37
        /*0002*/ 	.short	(.L_39 - .L_38)
.L_38:
        /*0004*/ 	.word	0x00000082


	//----- nvinfo : EIATTR_KPARAM_INFO
	.align		4
.L_39:
        /*0008*/ 	.byte	0x04, 0x17
        /*000a*/ 	.short	(.L_41 - .L_40)
.L_40:
        /*000c*/ 	.word	0x00000000
        /*0010*/ 	.short	0x0006
        /*0012*/ 	.short	0x0028
        /*0014*/ 	.byte	0x00, 0xf0, 0x11, 0x00


	//----- nvinfo : EIATTR_KPARAM_INFO
	.align		4
.L_41:
        /*0018*/ 	.byte	0x04, 0x17
        /*001a*/ 	.short	(.L_43 - .L_42)
.L_42:
        /*001c*/ 	.word	0x00000000
        /*0020*/ 	.short	0x0005
        /*0022*/ 	.short	0x0024
        /*0024*/ 	.byte	0x00, 0xf0, 0x11, 0x00


	//----- nvinfo : EIATTR_KPARAM_INFO
	.align		4
.L_43:
        /*0028*/ 	.byte	0x04, 0x17
        /*002a*/ 	.short	(.L_45 - .L_44)
.L_44:
        /*002c*/ 	.word	0x00000000
        /*0030*/ 	.short	0x0004
        /*0032*/ 	.short	0x0020
        /*0034*/ 	.byte	0x00, 0xf0, 0x11, 0x00


	//----- nvinfo : EIATTR_KPARAM_INFO
	.align		4
.L_45:
        /*0038*/ 	.byte	0x04, 0x17
        /*003a*/ 	.short	(.L_47 - .L_46)
.L_46:
        /*003c*/ 	.word	0x00000000
        /*0040*/ 	.short	0x0003
        /*0042*/ 	.short	0x0018
        /*0044*/ 	.byte	0x00, 0xf5, 0x21, 0x00


	//----- nvinfo : EIATTR_KPARAM_INFO
	.align		4
.L_47:
        /*0048*/ 	.byte	0x04, 0x17
        /*004a*/ 	.short	(.L_49 - .L_48)
.L_48:
        /*004c*/ 	.word	0x00000000
        /*0050*/ 	.short	0x0002
        /*0052*/ 	.short	0x0010
        /*0054*/ 	.byte	0x00, 0xf5, 0x21, 0x00


	//----- nvinfo : EIATTR_KPARAM_INFO
	.align		4
.L_49:
        /*0058*/ 	.byte	0x04, 0x17
        /*005a*/ 	.short	(.L_51 - .L_50)
.L_50:
        /*005c*/ 	.word	0x00000000
        /*0060*/ 	.short	0x0001
        /*0062*/ 	.short	0x0008
        /*0064*/ 	.byte	0x00, 0xf5, 0x21, 0x00


	//----- nvinfo : EIATTR_KPARAM_INFO
	.align		4
.L_51:
        /*0068*/ 	.byte	0x04, 0x17
        /*006a*/ 	.short	(.L_53 - .L_52)
.L_52:
        /*006c*/ 	.word	0x00000000
        /*0070*/ 	.short	0x0000
        /*0072*/ 	.short	0x0000
        /*0074*/ 	.byte	0x00, 0xf5, 0x21, 0x00


	//----- nvinfo : EIATTR_SPARSE_MMA_MASK
	.align		4
.L_53:
        /*0078*/ 	.byte	0x03, 0x50
        /*007a*/ 	.short	0x0000


	//----- nvinfo : EIATTR_MAXREG_COUNT
	.align		4
        /*007c*/ 	.byte	0x03, 0x1b
        /*007e*/ 	.short	0x00ff


	//----- nvinfo : EIATTR_MERCURY_ISA_VERSION
	.align		4
        /*0080*/ 	.byte	0x03, 0x5f
        /*0082*/ 	.short	0x0101


	//----- nvinfo : EIATTR_VRC_CTA_INIT_COUNT
	.align		4
        /*0084*/ 	.byte	0x02, 0x4a
	.zero		1
	.zero		1


	//----- nvinfo : EIATTR_EXIT_INSTR_OFFSETS
	.align		4
        /*0088*/ 	.byte	0x04, 0x1c
        /*008a*/ 	.short	(.L_55 - .L_54)


	//   ....[0]....
.L_54:
        /*008c*/ 	.word	0x00000bd0


	//----- nvinfo : EIATTR_CRS_STACK_SIZE
	.align		4
.L_55:
        /*0090*/ 	.byte	0x04, 0x1e
        /*0092*/ 	.short	(.L_57 - .L_56)
.L_56:
        /*0094*/ 	.word	0x00000000


	//----- nvinfo : EIATTR_CBANK_PARAM_SIZE
	.align		4
.L_57:
        /*0098*/ 	.byte	0x03, 0x19
        /*009a*/ 	.short	0x002c


	//----- nvinfo : EIATTR_PARAM_CBANK
	.align		4
        /*009c*/ 	.byte	0x04, 0x0a
        /*009e*/ 	.short	(.L_59 - .L_58)
	.align		4
.L_58:
        /*00a0*/ 	.word	index@(.nv.constant0._Z25simple_mma_gemm_imma16864PKjS0_PKiPiiii)
        /*00a4*/ 	.short	0x0380
        /*00a6*/ 	.short	0x002c


	//----- nvinfo : EIATTR_SW_WAR
	.align		4
.L_59:
        /*00a8*/ 	.byte	0x04, 0x36
        /*00aa*/ 	.short	(.L_61 - .L_60)
.L_60:
        /*00ac*/ 	.word	0x00000008
.L_61:


//--------------------- .nv.info._Z25simple_mma_gemm_imma16832PKjS0_PKiPiiii --------------------------
	.section	.nv.info._Z25simple_mma_gemm_imma16832PKjS0_PKiPiiii,"",@"SHT_CUDA_INFO"
	.sectionflags	@""
	.align	4


	//----- nvinfo : EIATTR_CUDA_API_VERSION
	.align		4
        /*0000*/ 	.byte	0x04, 0x37
        /*0002*/ 	.short	(.L_63 - .L_62)
.L_62:
        /*0004*/ 	.word	0x00000082


	//----- nvinfo : EIATTR_KPARAM_INFO
	.align		4
.L_63:
        /*0008*/ 	.byte	0x04, 0x17
        /*000a*/ 	.short	(.L_65 - .L_64)
.L_64:
        /*000c*/ 	.word	0x00000000
        /*0010*/ 	.short	0x0006
        /*0012*/ 	.short	0x0028
        /*0014*/ 	.byte	0x00, 0xf0, 0x11, 0x00


	//----- nvinfo : EIATTR_KPARAM_INFO
	.align		4
.L_65:
        /*0018*/ 	.byte	0x04, 0x17
        /*001a*/ 	.short	(.L_67 - .L_66)
.L_66:
        /*001c*/ 	.word	0x00000000
        /*0020*/ 	.short	0x0005
        /*0022*/ 	.short	0x0024
        /*0024*/ 	.byte	0x00, 0xf0, 0x11, 0x00


	//----- nvinfo : EIATTR_KPARAM_INFO
	.align		4
.L_67:
        /*0028*/ 	.byte	0x04, 0x17
        /*002a*/ 	.short	(.L_69 - .L_68)
.L_68:
        /*002c*/ 	.word	0x00000000
        /*0030*/ 	.short	0x0004
        /*0032*/ 	.short	0x0020
        /*0034*/ 	.byte	0x00, 0xf0, 0x11, 0x00


	//----- nvinfo : EIATTR_KPARAM_INFO
	.align		4
.L_69:
        /*0038*/ 	.byte	0x04, 0x17
        /*003a*/ 	.short	(.L_71 - .L_70)
.L_70:
        /*003c*/ 	.word	0x00000000
        /*0040*/ 	.short	0x0003
        /*0042*/ 	.short	0x0018
        /*0044*/ 	.byte	0x00, 0xf5, 0x21, 0x00


	//----- nvinfo : EIATTR_KPARAM_INFO
	.align		4
.L_71:
        /*0048*/ 	.byte	0x04, 0x17
        /*004a*/ 	.short	(.L_73 - .L_72)
.L_72:
        /*004c*/ 	.word	0x00000000
        /*0050*/ 	.short	0x0002
        /*0052*/ 	.short	0x0010
        /*0054*/ 	.byte	0x00, 0xf5, 0x21, 0x00


	//----- nvinfo : EIATTR_KPARAM_INFO
	.align		4
.L_73:
        /*0058*/ 	.byte	0x04, 0x17
        /*005a*/ 	.short	(.L_75 - .L_74)
.L_74:
        /*005c*/ 	.word	0x00000000
        /*0060*/ 	.short	0x0001
        /*0062*/ 	.short	0x0008
        /*0064*/ 	.byte	0x00, 0xf5, 0x21, 0x00


	//----- nvinfo : EIATTR_KPARAM_INFO
	.align		4
.L_75:
        /*0068*/ 	.byte	0x04, 0x17
        /*006a*/ 	.short	(.L_77 - .L_76)
.L_76:
        /*006c*/ 	.word	0x00000000
        /*0070*/ 	.short	0x0000
        /*0072*/ 	.short	0x0000
        /*0074*/ 	.byte	0x00, 0xf5, 0x21, 0x00


	//----- nvinfo : EIATTR_SPARSE_MMA_MASK
	.align		4
.L_77:
        /*0078*/ 	.byte	0x03, 0x50
        /*007a*/ 	.short	0x0000


	//----- nvinfo : EIATTR_MAXREG_COUNT
	.align		4
        /*007c*/ 	.byte	0x03, 0x1b
        /*007e*/ 	.short	0x00ff


	//----- nvinfo : EIATTR_MERCURY_ISA_VERSION
	.align		4
        /*0080*/ 	.byte	0x03, 0x5f
        /*0082*/ 	.short	0x0101


	//----- nvinfo : EIATTR_VRC_CTA_INIT_COUNT
	.align		4
        /*0084*/ 	.byte	0x02, 0x4a
	.zero		1
	.zero		1


	//----- nvinfo : EIATTR_EXIT_INSTR_OFFSETS
	.align		4
        /*0088*/ 	.byte	0x04, 0x1c
        /*008a*/ 	.short	(.L_79 - .L_78)


	//   ....[0]....
.L_78:
        /*008c*/ 	.word	0x00000a50


	//----- nvinfo : EIATTR_CRS_STACK_SIZE
	.align		4
.L_79:
        /*0090*/ 	.byte	0x04, 0x1e
        /*0092*/ 	.short	(.L_81 - .L_80)
.L_80:
        /*0094*/ 	.word	0x00000000


	//----- nvinfo : EIATTR_CBANK_PARAM_SIZE
	.align		4
.L_81:
        /*0098*/ 	.byte	0x03, 0x19
        /*009a*/ 	.short	0x002c


	//----- nvinfo : EIATTR_PARAM_CBANK
	.align		4
        /*009c*/ 	.byte	0x04, 0x0a
        /*009e*/ 	.short	(.L_83 - .L_82)
	.align		4
.L_82:
        /*00a0*/ 	.word	index@(.nv.constant0._Z25simple_mma_gemm_imma16832PKjS0_PKiPiiii)
        /*00a4*/ 	.short	0x0380
        /*00a6*/ 	.short	0x002c


	//----- nvinfo : EIATTR_SW_WAR
	.align		4
.L_83:
        /*00a8*/ 	.byte	0x04, 0x36
        /*00aa*/ 	.short	(.L_85 - .L_84)
.L_84:
        /*00ac*/ 	.word	0x00000008
.L_85:


//--------------------- .nv.info._Z24simple_mma_gemm_imma8832PKjS0_PKiPiiii --------------------------
	.section	.nv.info._Z24simple_mma_gemm_imma8832PKjS0_PKiPiiii,"",@"SHT_CUDA_INFO"
	.sectionflags	@""
	.align	4


	//----- nvinfo : EIATTR_CUDA_API_VERSION
	.align		4
        /*0000*/ 	.byte	0x04, 0x37
        /*0002*/ 	.short	(.L_87 - .L_86)
.L_86:
        /*0004*/ 	.word	0x00000082


	//----- nvinfo : EIATTR_KPARAM_INFO
	.align		4
.L_87:
        /*0008*/ 	.byte	0x04, 0x17
        /*000a*/ 	.short	(.L_89 - .L_88)
.L_88:
        /*000c*/ 	.word	0x00000000
        /*0010*/ 	.short	0x0006
        /*0012*/ 	.short	0x0028
        /*0014*/ 	.byte	0x00, 0xf0, 0x11, 0x00


	//----- nvinfo : EIATTR_KPARAM_INFO
	.align		4
.L_89:
        /*0018*/ 	.byte	0x04, 0x17
        /*001a*/ 	.short	(.L_91 - .L_90)
.L_90:
        /*001c*/ 	.word	0x00000000
        /*0020*/ 	.short	0x0005
        /*0022*/ 	.short	0x0024
        /*0024*/ 	.byte	0x00, 0xf0, 0x11, 0x00


	//----- nvinfo : EIATTR_KPARAM_INFO
	.align		4
.L_91:
        /*0028*/ 	.byte	0x04, 0x17
        /*002a*/ 	.short	(.L_93 - .L_92)
.L_92:
        /*002c*/ 	.word	0x00000000
        /*0030*/ 	.short	0x0004
        /*0032*/ 	.short	0x0020
        /*0034*/ 	.byte	0x00, 0xf0, 0x11, 0x00


	//----- nvinfo : EIATTR_KPARAM_INFO
	.align		4
.L_93:
        /*0038*/ 	.byte	0x04, 0x17
        /*003a*/ 	.short	(.L_95 - .L_94)
.L_94:
        /*003c*/ 	.word	0x00000000
        /*0040*/ 	.short	0x0003
        /*0042*/ 	.short	0x0018
        /*0044*/ 	.byte	0x00, 0xf5, 0x21, 0x00


	//----- nvinfo : EIATTR_KPARAM_INFO
	.align		4
.L_95:
        /*0048*/ 	.byte	0x04, 0x17
        /*004a*/ 	.short	(.L_97 - .L_96)
.L_96:
        /*004c*/ 	.word	0x00000000
        /*0050*/ 	.short	0x0002
        /*0052*/ 	.short	0x0010
        /*0054*/ 	.byte	0x00, 0xf5, 0x21, 0x00


	//----- nvinfo : EIATTR_KPARAM_INFO
	.align		4
.L_97:
        /*0058*/ 	.byte	0x04, 0x17
        /*005a*/ 	.short	(.L_99 - .L_98)
.L_98:
        /*005c*/ 	.word	0x00000000
        /*0060*/ 	.short	0x0001
        /*0062*/ 	.short	0x0008
        /*0064*/ 	.byte	0x00, 0xf5, 0x21, 0x00


	//----- nvinfo : EIATTR_KPARAM_INFO
	.align		4
.L_99:
        /*0068*/ 	.byte	0x04, 0x17
        /*006a*/ 	.short	(.L_101 - .L_100)
.L_100:
        /*006c*/ 	.word	0x00000000
        /*0070*/ 	.short	0x0000
        /*0072*/ 	.short	0x0000
        /*0074*/ 	.byte	0x00, 0xf5, 0x21, 0x00


	//----- nvinfo : EIATTR_SPARSE_MMA_MASK
	.align		4
.L_101:
        /*0078*/ 	.byte	0x03, 0x50
        /*007a*/ 	.short	0x0000


	//----- nvinfo : EIATTR_MAXREG_COUNT
	.align		4
        /*007c*/ 	.byte	0x03, 0x1b
        /*007e*/ 	.short	0x00ff


	//----- nvinfo : EIATTR_MERCURY_ISA_VERSION
	.align		4
        /*0080*/ 	.byte	0x03, 0x5f
        /*0082*/ 	.short	0x0101


	//----- nvinfo : EIATTR_VRC_CTA_INIT_COUNT
	.align		4
        /*0084*/ 	.byte	0x02, 0x4a
	.zero		1
	.zero		1


	//----- nvinfo : EIATTR_EXIT_INSTR_OFFSETS
	.align		4
        /*0088*/ 	.byte	0x04, 0x1c
        /*008a*/ 	.short	(.L_103 - .L_102)


	//   ....[0]....
.L_102:
        /*008c*/ 	.word	0x00000920


	//----- nvinfo : EIATTR_CRS_STACK_SIZE
	.align		4
.L_103:
        /*0090*/ 	.byte	0x04, 0x1e
        /*0092*/ 	.short	(.L_105 - .L_104)
.L_104:
        /*0094*/ 	.word	0x00000000


	//----- nvinfo : EIATTR_CBANK_PARAM_SIZE
	.align		4
.L_105:
        /*0098*/ 	.byte	0x03, 0x19
        /*009a*/ 	.short	0x002c


	//----- nvinfo : EIATTR_PARAM_CBANK
	.align		4
        /*009c*/ 	.byte	0x04, 0x0a
        /*009e*/ 	.short	(.L_107 - .L_106)
	.align		4
.L_106:
        /*00a0*/ 	.word	index@(.nv.constant0._Z24simple_mma_gemm_imma8832PKjS0_PKiPiiii)
        /*00a4*/ 	.short	0x0380
        /*00a6*/ 	.short	0x002c


	//----- nvinfo : EIATTR_SW_WAR
	.align		4
.L_107:
        /*00a8*/ 	.byte	0x04, 0x36
        /*00aa*/ 	.short	(.L_109 - .L_108)
.L_108:
        /*00ac*/ 	.word	0x00000008
.L_109:


//--------------------- .nv.info._Z25simple_wmma_gemm_imma8832PKjS0_PKiPiiii --------------------------
	.section	.nv.info._Z25simple_wmma_gemm_imma8832PKjS0_PKiPiiii,"",@"SHT_CUDA_INFO"
	.sectionflags	@""
	.align	4


	//----- nvinfo : EIATTR_CUDA_API_VERSION
	.align		4
        /*0000*/ 	.byte	0x04, 0x37
        /*0002*/ 	.short	(.L_111 - .L_110)
.L_110:
        /*0004*/ 	.word	0x00000082


	//----- nvinfo : EIATTR_KPARAM_INFO
	.align		4
.L_111:
        /*0008*/ 	.byte	0x04, 0x17
        /*000a*/ 	.short	(.L_113 - .L_112)
.L_112:
        /*000c*/ 	.word	0x00000000
        /*0010*/ 	.short	0x0006
        /*0012*/ 	.short	0x0028
        /*0014*/ 	.byte	0x00, 0xf0, 0x11, 0x00


	//----- nvinfo : EIATTR_KPARAM_INFO
	.align		4
.L_113:
        /*0018*/ 	.byte	0x04, 0x17
        /*001a*/ 	.short	(.L_115 - .L_114)
.L_114:
        /*001c*/ 	.word	0x00000000
        /*0020*/ 	.short	0x0005
        /*0022*/ 	.short	0x0024
        /*0024*/ 	.byte	0x00, 0xf0, 0x11, 0x00


	//----- nvinfo : EIATTR_KPARAM_INFO
	.align		4
.L_115:
        /*0028*/ 	.byte	0x04, 0x17
        /*002a*/ 	.short	(.L_117 - .L_116)
.L_116:
        /*002c*/ 	.word	0x00000000
        /*0030*/ 	.short	0x0004
        /*0032*/ 	.short	0x0020
        /*0034*/ 	.byte	0x00, 0xf0, 0x11, 0x00


	//----- nvinfo : EIATTR_KPARAM_INFO
	.align		4
.L_117:
        /*0038*/ 	.byte	0x04, 0x17
        /*003a*/ 	.short	(.L_119 - .L_118)
.L_118:
        /*003c*/ 	.word	0x00000000
        /*0040*/ 	.short	0x0003
        /*0042*/ 	.short	0x0018
        /*0044*/ 	.byte	0x00, 0xf5, 0x21, 0x00


	//----- nvinfo : EIATTR_KPARAM_INFO
	.align		4
.L_119:
        /*0048*/ 	.byte	0x04, 0x17
        /*004a*/ 	.short	(.L_121 - .L_120)
.L_120:
        /*004c*/ 	.word	0x00000000
        /*0050*/ 	.short	0x0002
        /*0052*/ 	.short	0x0010
        /*0054*/ 	.byte	0x00, 0xf5, 0x21, 0x00


	//----- nvinfo : EIATTR_KPARAM_INFO
	.align		4
.L_121:
        /*0058*/ 	.byte	0x04, 0x17
        /*005a*/ 	.short	(.L_123 - .L_122)
.L_122:
        /*005c*/ 	.word	0x00000000
        /*0060*/ 	.short	0x0001
        /*0062*/ 	.short	0x0008
        /*0064*/ 	.byte	0x00, 0xf5, 0x21, 0x00


	//----- nvinfo : EIATTR_KPARAM_INFO
	.align		4
.L_123:
        /*0068*/ 	.byte	0x04, 0x17
        /*006a*/ 	.short	(.L_125 - .L_124)
.L_124:
        /*006c*/ 	.word	0x00000000
        /*0070*/ 	.short	0x0000
        /*0072*/ 	.short	0x0000
        /*0074*/ 	.byte	0x00, 0xf5, 0x21, 0x00


	//----- nvinfo : EIATTR_SPARSE_MMA_MASK
	.align		4
.L_125:
        /*0078*/ 	.byte	0x03, 0x50
        /*007a*/ 	.short	0x0000


	//----- nvinfo : EIATTR_WMMA_USED
	.align		4
        /*007c*/ 	.byte	0x01, 0x2b
	.zero		2


	//----- nvinfo : EIATTR_MAXREG_COUNT
	.align		4
        /*0080*/ 	.byte	0x03, 0x1b
        /*0082*/ 	.short	0x00ff


	//----- nvinfo : EIATTR_MERCURY_ISA_VERSION
	.align		4
        /*0084*/ 	.byte	0x03, 0x5f
        /*0086*/ 	.short	0x0101


	//----- nvinfo : EIATTR_VRC_CTA_INIT_COUNT
	.align		4
        /*0088*/ 	.byte	0x02, 0x4a
	.zero		1
	.zero		1


	//----- nvinfo : EIATTR_EXIT_INSTR_OFFSETS
	.align		4
        /*008c*/ 	.byte	0x04, 0x1c
        /*008e*/ 	.short	(.L_127 - .L_126)


	//   ....[0]....
.L_126:
        /*0090*/ 	.word	0x00000d10


	//----- nvinfo : EIATTR_CRS_STACK_SIZE
	.align		4
.L_127:
        /*0094*/ 	.byte	0x04, 0x1e
        /*0096*/ 	.short	(.L_129 - .L_128)
.L_128:
        /*0098*/ 	.word	0x00000000


	//----- nvinfo : EIATTR_CBANK_PARAM_SIZE
	.align		4
.L_129:
        /*009c*/ 	.byte	0x03, 0x19
        /*009e*/ 	.short	0x002c


	//----- nvinfo : EIATTR_PARAM_CBANK
	.align		4
        /*00a0*/ 	.byte	0x04, 0x0a
        /*00a2*/ 	.short	(.L_131 - .L_130)
	.align		4
.L_130:
        /*00a4*/ 	.word	index@(.nv.constant0._Z25simple_wmma_gemm_imma8832PKjS0_PKiPiiii)
        /*00a8*/ 	.short	0x0380
        /*00aa*/ 	.short	0x002c


	//----- nvinfo : EIATTR_SW_WAR
	.align		4
.L_131:
        /*00ac*/ 	.byte	0x04, 0x36
        /*00ae*/ 	.short	(.L_133 - .L_132)
.L_132:
        /*00b0*/ 	.word	0x00000008
.L_133:


//--------------------- .nv.info._Z17compute_gemm_immaPKhS0_PKiPiii --------------------------
	.section	.nv.info._Z17compute_gemm_immaPKhS0_PKiPiii,"",@"SHT_CUDA_INFO"
	.sectionflags	@""
	.align	4


	//----- nvinfo : EIATTR_CUDA_API_VERSION
	.align		4
        /*0000*/ 	.byte	0x04, 0x37
        /*0002*/ 	.short	(.L_135 - .L_134)
.L_134:
        /*0004*/ 	.word	0x00000082


	//----- nvinfo : EIATTR_KPARAM_INFO
	.align		4
.L_135:
        /*0008*/ 	.byte	0x04, 0x17
        /*000a*/ 	.short	(.L_137 - .L_136)
.L_136:
        /*000c*/ 	.word	0x00000000
        /*0010*/ 	.short	0x0005
        /*0012*/ 	.short	0x0024
        /*0014*/ 	.byte	0x00, 0xf0, 0x11, 0x00


	//----- nvinfo : EIATTR_KPARAM_INFO
	.align		4
.L_137:
        /*0018*/ 	.byte	0x04, 0x17
        /*001a*/ 	.short	(.L_139 - .L_138)
.L_138:
        /*001c*/ 	.word	0x00000000
        /*0020*/ 	.short	0x0004
        /*0022*/ 	.short	0x0020
        /*0024*/ 	.byte	0x00, 0xf0, 0x11, 0x00


	//----- nvinfo : EIATTR_KPARAM_INFO
	.align		4
.L_139:
        /*0028*/ 	.byte	0x04, 0x17
        /*002a*/ 	.short	(.L_141 - .L_140)
.L_140:
        /*002c*/ 	.word	0x00000000
        /*0030*/ 	.short	0x0003
        /*0032*/ 	.short	0x0018
        /*0034*/ 	.byte	0x00, 0xf5, 0x21, 0x00


	//----- nvinfo : EIATTR_KPARAM_INFO
	.align		4
.L_141:
        /*0038*/ 	.byte	0x04, 0x17
        /*003a*/ 	.short	(.L_143 - .L_142)
.L_142:
        /*003c*/ 	.word	0x00000000
        /*0040*/ 	.short	0x0002
        /*0042*/ 	.short	0x0010
        /*0044*/ 	.byte	0x00, 0xf5, 0x21, 0x00


	//----- nvinfo : EIATTR_KPARAM_INFO
	.align		4
.L_143:
        /*0048*/ 	.byte	0x04, 0x17
        /*004a*/ 	.short	(.L_145 - .L_144)
.L_144:
        /*004c*/ 	.word	0x00000000
        /*0050*/ 	.short	0x0001
        /*0052*/ 	.short	0x0008
        /*0054*/ 	.byte	0x00, 0xf5, 0x21, 0x00


	//----- nvinfo : EIATTR_KPARAM_INFO
	.align		4
.L_145:
        /*0058*/ 	.byte	0x04, 0x17
        /*005a*/ 	.short	(.L_147 - .L_146)
.L_146:
        /*005c*/ 	.word	0x00000000
        /*0060*/ 	.short	0x0000
        /*0062*/ 	.short	0x0000
        /*0064*/ 	.byte	0x00, 0xf5, 0x21, 0x00


	//----- nvinfo : EIATTR_SPARSE_MMA_MASK
	.align		4
.L_147:
        /*0068*/ 	.byte	0x03, 0x50
        /*006a*/ 	.short	0x0000


	//----- nvinfo : EIATTR_MAXREG_COUNT
	.align		4
        /*006c*/ 	.byte	0x03, 0x1b
        /*006e*/ 	.short	0x00ff


	//----- nvinfo : EIATTR_MERCURY_ISA_VERSION
	.align		4
        /*0070*/ 	.byte	0x03, 0x5f
        /*0072*/ 	.short	0x0101


	//----- nvinfo : EIATTR_VRC_CTA_INIT_COUNT
	.align		4
        /*0074*/ 	.byte	0x02, 0x4a
	.zero		1
	.zero		1


	//----- nvinfo : EIATTR_EXIT_INSTR_OFFSETS
	.align		4
        /*0078*/ 	.byte	0x04, 0x1c
        /*007a*/ 	.short	(.L_149 - .L_148)


	//   ....[0]....
.L_148:
        /*007c*/ 	.word	0x00000010


	//----- nvinfo : EIATTR_CBANK_PARAM_SIZE
	.align		4
.L_149:
        /*0080*/ 	.byte	0x03, 0x19
        /*0082*/ 	.short	0x0028


	//----- nvinfo : EIATTR_PARAM_CBANK
	.align		4
        /*0084*/ 	.byte	0x04, 0x0a
        /*0086*/ 	.short	(.L_151 - .L_150)
	.align		4
.L_150:
        /*0088*/ 	.word	index@(.nv.constant0._Z17compute_gemm_immaPKhS0_PKiPiii)
        /*008c*/ 	.short	0x0380
        /*008e*/ 	.short	0x0028


	//----- nvinfo : EIATTR_SW_WAR
	.align		4
.L_151:
        /*0090*/ 	.byte	0x04, 0x36
        /*0092*/ 	.short	(.L_153 - .L_152)
.L_152:
        /*0094*/ 	.word	0x00000008
.L_153:


//--------------------- .nv.callgraph             --------------------------
	.section	.nv.callgraph,"",@"SHT_CUDA_CALLGRAPH"
	.align	4
	.sectionentsize	8
	.align		4
        /*0000*/ 	.word	0x00000000
	.align		4
        /*0004*/ 	.word	0xffffffff
	.align		4
        /*0008*/ 	.word	0x00000000
	.align		4
        /*000c*/ 	.word	0xfffffffe
	.align		4
        /*0010*/ 	.word	0x00000000
	.align		4
        /*0014*/ 	.word	0xfffffffd
	.align		4
        /*0018*/ 	.word	0x00000000
	.align		4
        /*001c*/ 	.word	0xfffffffc


//--------------------- .text._Z25simple_mma_gemm_imma16864PKjS0_PKiPiiii --------------------------
	.section	.text._Z25simple_mma_gemm_imma16864PKjS0_PKiPiiii,"ax",@progbits
	.align	128
        .global         _Z25simple_mma_gemm_imma16864PKjS0_PKiPiiii
        .type           _Z25simple_mma_gemm_imma16864PKjS0_PKiPiiii,@function
        .size           _Z25simple_mma_gemm_imma16864PKjS0_PKiPiiii,(.L_x_67 - _Z25simple_mma_gemm_imma16864PKjS0_PKiPiiii)
        .other          _Z25simple_mma_gemm_imma16864PKjS0_PKiPiiii,@"STO_CUDA_ENTRY STV_DEFAULT"
_Z25simple_mma_gemm_imma16864PKjS0_PKiPiiii:
.text._Z25simple_mma_gemm_imma16864PKjS0_PKiPiiii:
[----:B------:R-:W-:Y:S01]  /*0000*/  LDC R1, c[0x0][0x37c] ;  /* 0x0000df00ff017b82 */ /* 0x000fe20000000800 */
[----:B------:R-:W0:Y:S07]  /*0010*/  S2R R19, SR_TID.X ;  /* 0x0000000000137919 */ /* 0x000e2e0000002100 */
[----:B------:R-:W1:Y:S01]  /*0020*/  LDC R0, c[0x0][0x360] ;  /* 0x0000d800ff007b82 */ /* 0x000e620000000800 */
[----:B------:R-:W-:Y:S01]  /*0030*/  BSSY.RECONVERGENT B0, `(.L_x_0) ;  /* 0x0000023000007945 */ /* 0x000fe20003800200 */
[----:B------:R-:W2:Y:S06]  /*0040*/  S2R R5, SR_TID.Y ;  /* 0x0000000000057919 */ /* 0x000eac0000002200 */
[----:B------:R-:W1:Y:S08]  /*0050*/  S2UR UR4, SR_CTAID.X ;  /* 0x00000000000479c3 */ /* 0x000e700000002500 */
[----:B------:R-:W2:Y:S08]  /*0060*/  S2UR UR5, SR_CTAID.Y ;  /* 0x00000000000579c3 */ /* 0x000eb00000002600 */
[----:B------:R-:W2:Y:S01]  /*0070*/  LDC R20, c[0x0][0x364] ;  /* 0x0000d900ff147b82 */ /* 0x000ea20000000800 */
[----:B0-----:R-:W-:-:S07]  /*0080*/  LOP3.LUT R17, R19, 0x1f, RZ, 0xc0, !PT ;  /* 0x0000001f13117812 */ /* 0x001fce00078ec0ff */
[----:B------:R-:W0:Y:S01]  /*0090*/  LDC.64 R2, c[0x0][0x3a0] ;  /* 0x0000e800ff027b82 */ /* 0x000e220000000a00 */
[----:B-1----:R-:W-:-:S05]  /*00a0*/  IMAD R0, R0, UR4, R19 ;  /* 0x0000000400007c24 */ /* 0x002fca000f8e0213 */
[----:B------:R-:W-:Y:S02]  /*00b0*/  SHF.R.U32.HI R0, RZ, 0x1, R0 ;  /* 0x00000001ff007819 */ /* 0x000fe40000011600 */
[----:B------:R-:W1:Y:S02]  /*00c0*/  LDC R6, c[0x0][0x3a8] ;  /* 0x0000ea00ff067b82 */ /* 0x000e640000000800 */
[----:B------:R-:W-:Y:S01]  /*00d0*/  LOP3.LUT R18, R0, 0x7ffffff0, RZ, 0xc0, !PT ;  /* 0x7ffffff000127812 */ /* 0x000fe200078ec0ff */
[----:B--2---:R-:W-:Y:S01]  /*00e0*/  IMAD R20, R20, UR5, R5 ;  /* 0x0000000514147c24 */ /* 0x004fe2000f8e0205 */
[----:B------:R-:W2:Y:S03]  /*00f0*/  LDCU.64 UR4, c[0x0][0x358] ;  /* 0x00006b00ff0477ac */ /* 0x000ea60008000a00 */
[----:B------:R-:W-:-:S05]  /*0100*/  IMAD.SHL.U32 R20, R20, 0x8, RZ ;  /* 0x0000000814147824 */ /* 0x000fca00078e00ff */
[----:B0-----:R-:W-:-:S04]  /*0110*/  ISETP.GE.AND P0, PT, R20, R3, PT ;  /* 0x000000031400720c */ /* 0x001fc80003f06270 */
[----:B------:R-:W-:Y:S02]  /*0120*/  ISETP.LT.AND P0, PT, R18, R2, !P0 ;  /* 0x000000021200720c */ /* 0x000fe40004701270 */
[----:B-1----:R-:W-:-:S11]  /*0130*/  ISETP.GE.AND P1, PT, R6, 0x1, PT ;  /* 0x000000010600780c */ /* 0x002fd60003f26270 */
[----:B--2---:R-:W-:Y:S05]  /*0140*/  @!P0 BRA `(.L_x_1) ;  /* 0x0000000000448947 */ /* 0x004fea0003800000 */
[----:B------:R-:W-:Y:S01]  /*0150*/  IMAD.SHL.U32 R0, R19, 0x2, RZ ;  /* 0x0000000213007824 */ /* 0x000fe200078e00ff */
[----:B------:R-:W0:Y:S01]  /*0160*/  LDCU.64 UR6, c[0x0][0x390] ;  /* 0x00007200ff0677ac */ /* 0x000e220008000a00 */
[----:B------:R-:W-:-:S03]  /*0170*/  SHF.R.U32.HI R2, RZ, 0x2, R17 ;  /* 0x00000002ff027819 */ /* 0x000fc60000011611 */
[----:B------:R-:W-:Y:S01]  /*0180*/  LOP3.LUT R7, R0, 0x6, RZ, 0xc0, !PT ;  /* 0x0000000600077812 */ /* 0x000fe200078ec0ff */
[-C--:B------:R-:W-:Y:S02]  /*0190*/  IMAD R0, R18, R3.reuse, RZ ;  /* 0x0000000312007224 */ /* 0x080fe400078e02ff */
[----:B------:R-:W-:Y:S02]  /*01a0*/  IMAD R5, R2, R3, RZ ;  /* 0x0000000302057224 */ /* 0x000fe400078e02ff */
[----:B------:R-:W-:Y:S02]  /*01b0*/  IMAD.IADD R7, R20, 0x1, R7 ;  /* 0x0000000114077824 */ /* 0x000fe400078e0207 */
[----:B------:R-:W-:-:S03]  /*01c0*/  IMAD.SHL.U32 R3, R3, 0x8, RZ ;  /* 0x0000000803037824 */ /* 0x000fc600078e00ff */
[----:B------:R-:W-:-:S04]  /*01d0*/  IADD3 R0, P2, P3, R5, R7, R0 ;  /* 0x0000000705007210 */ /* 0x000fc80007b5e000 */
[----:B------:R-:W-:Y:S02]  /*01e0*/  IADD3.X R5, PT, PT, RZ, RZ, RZ, P2, P3 ;  /* 0x000000ffff057210 */ /* 0x000fe400017e64ff */
[----:B0-----:R-:W-:-:S04]  /*01f0*/  LEA R4, P2, R0, UR6, 0x2 ;  /* 0x0000000600047c11 */ /* 0x001fc8000f8410ff */
[----:B------:R-:W-:-:S03]  /*0200*/  LEA.HI.X R5, R0, UR7, R5, 0x2, P2 ;  /* 0x0000000700057c11 */ /* 0x000fc600090f1405 */
[----:B------:R-:W-:Y:S02]  /*0210*/  IMAD.WIDE.U32 R2, R3, 0x4, R4 ;  /* 0x0000000403027825 */ /* 0x000fe400078e0004 */
[----:B------:R0:W5:Y:S04]  /*0220*/  LDG.E R21, desc[UR4][R4.64] ;  /* 0x0000000404157981 */ /* 0x000168000c1e1900 */
[----:B------:R0:W5:Y:S04]  /*0230*/  LDG.E R28, desc[UR4][R4.64+0x4] ;  /* 0x00000404041c7981 */ /* 0x000168000c1e1900 */
[----:B------:R0:W5:Y:S04]  /*0240*/  LDG.E R27, desc[UR4][R2.64] ;  /* 0x00000004021b7981 */ /* 0x000168000c1e1900 */
[----:B------:R0:W5:Y:S02]  /*0250*/  LDG.E R30, desc[UR4][R2.64+0x4] ;  /* 0x00000404021e7981 */ /* 0x000164000c1e1900 */
.L_x_1:
[----:B------:R-:W-:Y:S05]  /*0260*/  BSYNC.RECONVERGENT B0 ;  /* 0x0000000000007941 */ /* 0x000fea0003800200 */
.L_x_0:
[----:B------:R-:W-:Y:S05]  /*0270*/  @!P1 BRA `(.L_x_2) ;  /* 0x0000000800089947 */ /* 0x000fea0003800000 */
[C---:B------:R-:W-:Y:S01]  /*0280*/  ISETP.GE.U32.AND P1, PT, R6.reuse, 0xc1, PT ;  /* 0x000000c10600780c */ /* 0x040fe20003f26070 */
[----:B------:R-:W-:Y:S01]  /*0290*/  VIADD R0, R6, 0xffffffff ;  /* 0xffffffff06007836 */ /* 0x000fe20000000000 */
[----:B------:R-:W-:Y:S01]  /*02a0*/  SHF.R.U32.HI R16, RZ, 0x3, R6 ;  /* 0x00000003ff107819 */ /* 0x000fe20000011606 */
[----:B0-----:R-:W-:Y:S01]  /*02b0*/  IMAD.MOV.U32 R5, RZ, RZ, RZ ;  /* 0x000000ffff057224 */ /* 0x001fe200078e00ff */
[----:B------:R-:W-:Y:S02]  /*02c0*/  LOP3.LUT R7, R19, 0x3, RZ, 0xc0, !PT ;  /* 0x0000000313077812 */ /* 0x000fe400078ec0ff */
[----:B------:R-:W-:Y:S02]  /*02d0*/  SHF.R.U32.HI R6, RZ, 0x2, R17 ;  /* 0x00000002ff067819 */ /* 0x000fe40000011611 */
[----:B------:R-:W-:Y:S01]  /*02e0*/  LEA.HI R0, R0, 0x1, RZ, 0x1a ;  /* 0x0000000100007811 */ /* 0x000fe200078fd0ff */
[----:B------:R-:W-:-:S04]  /*02f0*/  IMAD R3, R18, R16, R7 ;  /* 0x0000001012037224 */ /* 0x000fc800078e0207 */
[----:B------:R-:W-:Y:S01]  /*0300*/  IMAD R4, R6, R16, R3 ;  /* 0x0000001006047224 */ /* 0x000fe200078e0203 */
[----:B------:R-:W-:Y:S01]  /*0310*/  LOP3.LUT R3, R0, 0x3, RZ, 0xc0, !PT ;  /* 0x0000000300037812 */ /* 0x000fe200078ec0ff */
[----:B------:R-:W-:Y:S06]  /*0320*/  @!P1 BRA `(.L_x_3) ;  /* 0x0000000400349947 */ /* 0x000fec0003800000 */
[----:B------:R-:W0:Y:S01]  /*0330*/  LDCU.128 UR8, c[0x0][0x380] ;  /* 0x00007000ff0877ac */ /* 0x000e220008000c00 */
[-C--:B------:R-:W-:Y:S01]  /*0340*/  IMAD R5, R20, R16.reuse, R7 ;  /* 0x0000001014057224 */ /* 0x080fe200078e0207 */
[----:B------:R-:W-:Y:S01]  /*0350*/  LOP3.LUT R0, R0, 0x7fffffc, RZ, 0xc0, !PT ;  /* 0x07fffffc00007812 */ /* 0x000fe200078ec0ff */
[----:B------:R-:W-:Y:S01]  /*0360*/  BSSY B0, `(.L_x_3) ;  /* 0x0000049000007945 */ /* 0x000fe20003800000 */
[----:B------:R-:W-:Y:S01]  /*0370*/  LOP3.LUT R2, R16, 0xfffffff, RZ, 0xc0, !PT ;  /* 0x0fffffff10027812 */ /* 0x000fe200078ec0ff */
[----:B------:R-:W-:Y:S02]  /*0380*/  IMAD R5, R6, R16, R5 ;  /* 0x0000001006057224 */ /* 0x000fe400078e0205 */
[----:B------:R-:W-:Y:S01]  /*0390*/  IMAD.MOV R0, RZ, RZ, -R0 ;  /* 0x000000ffff007224 */ /* 0x000fe200078e0a00 */
[----:B0-----:R-:W-:Y:S02]  /*03a0*/  LEA R34, P1, R4, UR8, 0x2 ;  /* 0x0000000804227c11 */ /* 0x001fe4000f8210ff */
[----:B------:R-:W-:-:S02]  /*03b0*/  LEA R32, P2, R5, UR10, 0x2 ;  /* 0x0000000a05207c11 */ /* 0x000fc4000f8410ff */
[----:B------:R-:W-:Y:S02]  /*03c0*/  LEA.HI.X R35, R4, UR9, RZ, 0x2, P1 ;  /* 0x0000000904237c11 */ /* 0x000fe400088f14ff */
[----:B------:R-:W-:Y:S02]  /*03d0*/  IADD3 R34, P1, PT, R34, 0x70, RZ ;  /* 0x0000007022227810 */ /* 0x000fe40007f3e0ff */
[----:B------:R-:W-:Y:S02]  /*03e0*/  IADD3 R32, P3, PT, R32, 0x40, RZ ;  /* 0x0000004020207810 */ /* 0x000fe40007f7e0ff */
[----:B------:R-:W-:Y:S01]  /*03f0*/  LEA.HI.X R33, R5, UR11, RZ, 0x2, P2 ;  /* 0x0000000b05217c11 */ /* 0x000fe200090f14ff */
[----:B------:R-:W-:Y:S02]  /*0400*/  IMAD.MOV.U32 R5, RZ, RZ, RZ ;  /* 0x000000ffff057224 */ /* 0x000fe400078e00ff */
[----:B------:R-:W-:Y:S02]  /*0410*/  IMAD.X R35, RZ, RZ, R35, P1 ;  /* 0x000000ffff237224 */ /* 0x000fe400008e0623 */
[----:B------:R-:W-:-:S07]  /*0420*/  IMAD.X R33, RZ, RZ, R33, P3 ;  /* 0x000000ffff217224 */ /* 0x000fce00018e0621 */
.L_x_12:
[----:B------:R-:W-:Y:S01]  /*0430*/  VIADD R0, R0, 0x4 ;  /* 0x0000000400007836 */ /* 0x000fe20000000000 */
[----:B------:R-:W-:Y:S04]  /*0440*/  BSSY B1, `(.L_x_4) ;  /* 0x000000d000017945 */ /* 0x000fe80003800000 */
[----:B------:R-:W-:Y:S01]  /*0450*/  ISETP.NE.AND P3, PT, R0, RZ, PT ;  /* 0x000000ff0000720c */ /* 0x000fe20003f65270 */
[----:B------:R-:W-:-:S12]  /*0460*/  @!P0 BRA `(.L_x_5) ;  /* 0x0000000000288947 */ /* 0x000fd80003800000 */
[----:B------:R-:W-:Y:S01]  /*0470*/  IMAD.WIDE.U32 R12, R2, 0x20, R34 ;  /* 0x00000020020c7825 */ /* 0x000fe200078e0022 */
[----:B------:R0:W5:Y:S04]  /*0480*/  LDG.E R8, desc[UR4][R34.64+-0x70] ;  /* 0xffff900422087981 */ /* 0x000168000c1e1900 */
[----:B------:R0:W5:Y:S04]  /*0490*/  LDG.E R24, desc[UR4][R12.64+-0x70] ;  /* 0xffff90040c187981 */ /* 0x000168000c1e1900 */
[----:B------:R0:W5:Y:S04]  /*04a0*/  LDG.E R11, desc[UR4][R12.64+-0x60] ;  /* 0xffffa0040c0b7981 */ /* 0x000168000c1e1900 */
[----:B------:R0:W5:Y:S04]  /*04b0*/  LDG.E R10, desc[UR4][R34.64+-0x60] ;  /* 0xffffa004220a7981 */ /* 0x000168000c1e1900 */
[----:B------:R0:W5:Y:S04]  /*04c0*/  LDG.E R29, desc[UR4][R32.64+-0x40] ;  /* 0xffffc004201d7981 */ /* 0x000168000c1e1900 */
[----:B------:R0:W5:Y:S01]  /*04d0*/  LDG.E R23, desc[UR4][R32.64+-0x30] ;  /* 0xffffd00420177981 */ /* 0x000162000c1e1900 */
[----:B------:R-:W-:-:S07]  /*04e0*/  MOV R26, 0x500 ;  /* 0x00000500001a7802 */ /* 0x000fce0000000f00 */
[----:B0----5:R-:W-:Y:S05]  /*04f0*/  CALL.REL.NOINC `($__internal_0_$__cuda_sm_9x_mma_sub_byte_internal_m16n8k64_s4_s4) ;  /* 0x0000000400b87944 */ /* 0x021fea0003c00000 */
[----:B------:R-:W-:-:S07]  /*0500*/  IMAD.MOV.U32 R27, RZ, RZ, R10 ;  /* 0x000000ffff1b7224 */ /* 0x000fce00078e000a */
.L_x_5:
[----:B------:R-:W-:Y:S05]  /*0510*/  BSYNC B1 ;  /* 0x0000000000017941 */ /* 0x000fea0003800000 */
.L_x_4:
[----:B------:R-:W-:Y:S04]  /*0520*/  BSSY B1, `(.L_x_6) ;  /* 0x000000c000017945 */ /* 0x000fe80003800000 */
[----:B------:R-:W-:Y:S05]  /*0530*/  @!P0 BRA `(.L_x_7) ;  /* 0x0000000000288947 */ /* 0x000fea0003800000 */
        /* <DEDUP_REMOVED lines=10> */
.L_x_7:
[----:B------:R-:W-:Y:S05]  /*05e0*/  BSYNC B1 ;  /* 0x0000000000017941 */ /* 0x000fea0003800000 */
.L_x_6:
        /* <DEDUP_REMOVED lines=12> */
.L_x_9:
[----:B------:R-:W-:Y:S05]  /*06b0*/  BSYNC B1 ;  /* 0x0000000000017941 */ /* 0x000fea0003800000 */
.L_x_8:
        /* <DEDUP_REMOVED lines=12> */
.L_x_11:
[----:B------:R-:W-:Y:S05]  /*0780*/  BSYNC B1 ;  /* 0x0000000000017941 */ /* 0x000fea0003800000 */
.L_x_10:
[----:B------:R-:W-:Y:S01]  /*0790*/  IADD3 R34, P1, PT, R34, 0x80, RZ ;  /* 0x0000008022227810 */ /* 0x000fe20007f3e0ff */
[----:B------:R-:W-:Y:S01]  /*07a0*/  VIADD R5, R5, 0x100 ;  /* 0x0000010005057836 */ /* 0x000fe20000000000 */
[----:B------:R-:W-:-:S03]  /*07b0*/  IADD3 R32, P2, PT, R32, 0x80, RZ ;  /* 0x0000008020207810 */ /* 0x000fc60007f5e0ff */
[----:B------:R-:W-:Y:S02]  /*07c0*/  IMAD.X R35, RZ, RZ, R35, P1 ;  /* 0x000000ffff237224 */ /* 0x000fe400008e0623 */
[----:B------:R-:W-:Y:S01]  /*07d0*/  IMAD.X R33, RZ, RZ, R33, P2 ;  /* 0x000000ffff217224 */ /* 0x000fe200010e0621 */
[----:B------:R-:W-:Y:S07]  /*07e0*/  @P3 BRA `(.L_x_12) ;  /* 0xfffffffc00103947 */ /* 0x000fee000383ffff */
[----:B------:R-:W-:Y:S05]  /*07f0*/  BSYNC B0 ;  /* 0x0000000000007941 */ /* 0x000fea0003800000 */
.L_x_3:
[----:B------:R-:W-:Y:S01]  /*0800*/  ISETP.NE.AND P1, PT, R3, RZ, PT ;  /* 0x000000ff0300720c */ /* 0x000fe20003f25270 */
[----:B------:R-:W-:-:S12]  /*0810*/  BSSY B0, `(.L_x_2) ;  /* 0x0000028000007945 */ /* 0x000fd80003800000 */
[----:B------:R-:W-:Y:S05]  /*0820*/  @!P1 BRA `(.L_x_13) ;  /* 0x0000000000989947 */ /* 0x000fea0003800000 */
[----:B------:R-:W0:Y:S01]  /*0830*/  LDCU.128 UR8, c[0x0][0x380] ;  /* 0x00007000ff0877ac */ /* 0x000e220008000c00 */
[-C--:B------:R-:W-:Y:S01]  /*0840*/  IMAD R9, R20, R16.reuse, R7 ;  /* 0x0000001014097224 */ /* 0x080fe200078e0207 */
[----:B------:R-:W-:Y:S01]  /*0850*/  SHF.R.U64 R7, R5, 0x3, RZ ;  /* 0x0000000305077819 */ /* 0x000fe200000012ff */
[----:B------:R-:W-:Y:S02]  /*0860*/  IMAD.MOV R3, RZ, RZ, -R3 ;  /* 0x000000ffff037224 */ /* 0x000fe400078e0a03 */
[----:B------:R-:W-:Y:S01]  /*0870*/  IMAD R6, R6, R16, R9 ;  /* 0x0000001006067224 */ /* 0x000fe200078e0209 */
[-C--:B------:R-:W-:Y:S02]  /*0880*/  IADD3 R5, P4, PT, R4, R7.reuse, RZ ;  /* 0x0000000704057210 */ /* 0x080fe40007f9e0ff */
[----:B------:R-:W-:Y:S02]  /*0890*/  LOP3.LUT R16, R16, 0xfffffff, RZ, 0xc0, !PT ;  /* 0x0fffffff10107812 */ /* 0x000fe400078ec0ff */
[----:B------:R-:W-:Y:S01]  /*08a0*/  IADD3 R7, P3, PT, R6, R7, RZ ;  /* 0x0000000706077210 */ /* 0x000fe20007f7e0ff */
[----:B------:R-:W-:-:S04]  /*08b0*/  IMAD.X R0, RZ, RZ, RZ, P4 ;  /* 0x000000ffff007224 */ /* 0x000fc800020e06ff */
[----:B------:R-:W-:Y:S01]  /*08c0*/  IMAD.X R2, RZ, RZ, RZ, P3 ;  /* 0x000000ffff027224 */ /* 0x000fe200018e06ff */
[----:B0-----:R-:W-:Y:S02]  /*08d0*/  LEA R4, P1, R5, UR8, 0x2 ;  /* 0x0000000805047c11 */ /* 0x001fe4000f8210ff */
[----:B------:R-:W-:Y:S02]  /*08e0*/  LEA R6, P2, R7, UR10, 0x2 ;  /* 0x0000000a07067c11 */ /* 0x000fe4000f8410ff */
[----:B------:R-:W-:Y:S02]  /*08f0*/  IADD3 R4, P4, PT, R4, 0x10, RZ ;  /* 0x0000001004047810 */ /* 0x000fe40007f9e0ff */
[----:B------:R-:W-:Y:S02]  /*0900*/  IADD3 R6, P3, PT, R6, 0x10, RZ ;  /* 0x0000001006067810 */ /* 0x000fe40007f7e0ff */
[----:B------:R-:W-:Y:S02]  /*0910*/  LEA.HI.X R5, R5, UR9, R0, 0x2, P1 ;  /* 0x0000000905057c11 */ /* 0x000fe400088f1400 */
[----:B------:R-:W-:-:S03]  /*0920*/  LEA.HI.X R7, R7, UR11, R2, 0x2, P2 ;  /* 0x0000000b07077c11 */ /* 0x000fc600090f1402 */
[----:B------:R-:W-:Y:S02]  /*0930*/  IMAD.X R5, RZ, RZ, R5, P4 ;  /* 0x000000ffff057224 */ /* 0x000fe400020e0605 */
[----:B------:R-:W-:-:S07]  /*0940*/  IMAD.X R7, RZ, RZ, R7, P3 ;  /* 0x000000ffff077224 */ /* 0x000fce00018e0607 */
.L_x_16:
        /* <DEDUP_REMOVED lines=14> */
.L_x_15:
[----:B------:R-:W-:Y:S05]  /*0a30*/  BSYNC B1 ;  /* 0x0000000000017941 */ /* 0x000fea0003800000 */
.L_x_14:
[----:B------:R-:W-:Y:S02]  /*0a40*/  IADD3 R6, P1, PT, R6, 0x20, RZ ;  /* 0x0000002006067810 */ /* 0x000fe40007f3e0ff */
[----:B------:R-:W-:-:S03]  /*0a50*/  IADD3 R4, P2, PT, R4, 0x20, RZ ;  /* 0x0000002004047810 */ /* 0x000fc60007f5e0ff */
[----:B------:R-:W-:Y:S02]  /*0a60*/  IMAD.X R7, RZ, RZ, R7, P1 ;  /* 0x000000ffff077224 */ /* 0x000fe400008e0607 */
[----:B------:R-:W-:Y:S01]  /*0a70*/  IMAD.X R5, RZ, RZ, R5, P2 ;  /* 0x000000ffff057224 */ /* 0x000fe200010e0605 */
[----:B------:R-:W-:Y:S07]  /*0a80*/  @P3 BRA `(.L_x_16) ;  /* 0xfffffffc00b03947 */ /* 0x000fee000383ffff */
.L_x_13:
[----:B------:R-:W-:Y:S05]  /*0a90*/  BSYNC B0 ;  /* 0x0000000000007941 */ /* 0x000fea0003800000 */
.L_x_2:
[----:B0-----:R-:W0:Y:S01]  /*0aa0*/  LDC R5, c[0x0][0x3a4] ;  /* 0x0000e900ff057b82 */ /* 0x001e220000000800 */
[----:B------:R-:W-:Y:S01]  /*0ab0*/  IMAD.SHL.U32 R19, R19, 0x2, RZ ;  /* 0x0000000213137824 */ /* 0x000fe200078e00ff */
[----:B------:R-:W1:Y:S01]  /*0ac0*/  LDCU.64 UR6, c[0x0][0x398] ;  /* 0x00007300ff0677ac */ /* 0x000e620008000a00 */
[----:B------:R-:W-:-:S03]  /*0ad0*/  SHF.R.U32.HI R0, RZ, 0x2, R17 ;  /* 0x00000002ff007819 */ /* 0x000fc60000011611 */
[----:B------:R-:W-:-:S05]  /*0ae0*/  LOP3.LUT R19, R19, 0x6, RZ, 0xc0, !PT ;  /* 0x0000000613137812 */ /* 0x000fca00078ec0ff */
[----:B------:R-:W-:Y:S02]  /*0af0*/  IMAD.IADD R19, R20, 0x1, R19 ;  /* 0x0000000114137824 */ /* 0x000fe400078e0213 */
[-C--:B0-----:R-:W-:Y:S02]  /*0b00*/  IMAD R18, R18, R5.reuse, RZ ;  /* 0x0000000512127224 */ /* 0x081fe400078e02ff */
[----:B------:R-:W-:Y:S02]  /*0b10*/  IMAD R3, R0, R5, RZ ;  /* 0x0000000500037224 */ /* 0x000fe400078e02ff */
[----:B------:R-:W-:Y:S01]  /*0b20*/  IMAD.SHL.U32 R5, R5, 0x8, RZ ;  /* 0x0000000805057824 */ /* 0x000fe200078e00ff */
[--C-:B------:R-:W-:Y:S02]  /*0b30*/  SHF.R.S32.HI R0, RZ, 0x1f, R18.reuse ;  /* 0x0000001fff007819 */ /* 0x100fe40000011412 */
[----:B------:R-:W-:-:S04]  /*0b40*/  IADD3 R3, P0, P1, R3, R19, R18 ;  /* 0x0000001303037210 */ /* 0x000fc8000791e012 */
[----:B------:R-:W-:Y:S02]  /*0b50*/  IADD3.X R0, PT, PT, RZ, RZ, R0, P0, P1 ;  /* 0x000000ffff007210 */ /* 0x000fe400007e2400 */
[----:B-1----:R-:W-:-:S04]  /*0b60*/  LEA R2, P0, R3, UR6, 0x2 ;  /* 0x0000000603027c11 */ /* 0x002fc8000f8010ff */
[----:B------:R-:W-:-:S03]  /*0b70*/  LEA.HI.X R3, R3, UR7, R0, 0x2, P0 ;  /* 0x0000000703037c11 */ /* 0x000fc600080f1400 */
[----:B------:R-:W-:Y:S02]  /*0b80*/  IMAD.WIDE R4, R5, 0x4, R2 ;  /* 0x0000000405047825 */ /* 0x000fe400078e0202 */
[----:B-----5:R-:W-:Y:S04]  /*0b90*/  STG.E desc[UR4][R2.64], R21 ;  /* 0x0000001502007986 */ /* 0x020fe8000c101904 */
[----:B------:R-:W-:Y:S04]  /*0ba0*/  STG.E desc[UR4][R2.64+0x4], R28 ;  /* 0x0000041c02007986 */ /* 0x000fe8000c101904 */
[----:B------:R-:W-:Y:S04]  /*0bb0*/  STG.E desc[UR4][R4.64], R27 ;  /* 0x0000001b04007986 */ /* 0x000fe8000c101904 */
[----:B------:R-:W-:Y:S01]  /*0bc0*/  STG.E desc[UR4][R4.64+0x4], R30 ;  /* 0x0000041e04007986 */ /* 0x000fe2000c101904 */
[----:B------:R-:W-:Y:S05]  /*0bd0*/  EXIT ;  /* 0x000000000000794d */ /* 0x000fea0003800000 */
        .weak           $__internal_0_$__cuda_sm_9x_mma_sub_byte_internal_m16n8k64_s4_s4
        .type           $__internal_0_$__cuda_sm_9x_mma_sub_byte_internal_m16n8k64_s4_s4,@function
        .size           $__internal_0_$__cuda_sm_9x_mma_sub_byte_internal_m16n8k64_s4_s4,(.L_x_67 - $__internal_0_$__cuda_sm_9x_mma_sub_byte_internal_m16n8k64_s4_s4)
$__internal_0_$__cuda_sm_9x_mma_sub_byte_internal_m16n8k64_s4_s4:
[C---:B------:R-:W-:Y:S01]  /*0be0*/  LOP3.LUT R14, R8.reuse, 0xf00, RZ, 0xc0, !PT ;  /* 0x00000f00080e7812 */ /* 0x040fe200078ec0ff */
[----:B------:R-:W-:Y:S01]  /*0bf0*/  IMAD.SHL.U32 R13, R8, 0x10000000, RZ ;  /* 0x10000000080d7824 */ /* 0x000fe200078e00ff */
[C---:B------:R-:W-:Y:S01]  /*0c00*/  LOP3.LUT R9, R24.reuse, 0xf00, RZ, 0xc0, !PT ;  /* 0x00000f0018097812 */ /* 0x040fe200078ec0ff */
[C---:B------:R-:W-:Y:S01]  /*0c10*/  IMAD.SHL.U32 R12, R24.reuse, 0x10000000, RZ ;  /* 0x10000000180c7824 */ /* 0x040fe200078e00ff */
[----:B------:R-:W-:Y:S01]  /*0c20*/  LOP3.LUT R36, R24, 0xf0000, RZ, 0xc0, !PT ;  /* 0x000f000018247812 */ /* 0x000fe200078ec0ff */
[----:B------:R-:W-:Y:S01]  /*0c30*/  IMAD.SHL.U32 R14, R14, 0x100000, RZ ;  /* 0x001000000e0e7824 */ /* 0x000fe200078e00ff */
[----:B------:R-:W-:Y:S01]  /*0c40*/  SHF.R.S32.HI R13, RZ, 0x1c, R13 ;  /* 0x0000001cff0d7819 */ /* 0x000fe2000001140d */
[----:B------:R-:W-:Y:S01]  /*0c50*/  IMAD.SHL.U32 R9, R9, 0x100000, RZ ;  /* 0x0010000009097824 */ /* 0x000fe200078e00ff */
[----:B------:R-:W-:Y:S01]  /*0c60*/  SHF.R.S32.HI R12, RZ, 0x1c, R12 ;  /* 0x0000001cff0c7819 */ /* 0x000fe2000001140c */
[----:B------:R-:W-:Y:S01]  /*0c70*/  IMAD.SHL.U32 R25, R10, 0x10000000, RZ ;  /* 0x100000000a197824 */ /* 0x000fe200078e00ff */
[----:B------:R-:W-:Y:S01]  /*0c80*/  LOP3.LUT R13, R13, 0xff, RZ, 0xc0, !PT ;  /* 0x000000ff0d0d7812 */ /* 0x000fe200078ec0ff */
[----:B------:R-:W-:Y:S01]  /*0c90*/  IMAD.SHL.U32 R36, R36, 0x1000, RZ ;  /* 0x0000100024247824 */ /* 0x000fe200078e00ff */
[----:B------:R-:W-:Y:S01]  /*0ca0*/  SHF.R.S32.HI R14, RZ, 0x14, R14 ;  /* 0x00000014ff0e7819 */ /* 0x000fe2000001140e */
[----:B------:R-:W-:Y:S05]  /*0cb0*/  WARPSYNC.ALL ;  /* 0x0000000000007948 */ /* 0x000fea0003800000 */
[----:B------:R-:W-:-:S02]  /*0cc0*/  LOP3.LUT R13, R13, 0xff00, R14, 0xf8, !PT ;  /* 0x0000ff000d0d7812 */ /* 0x000fc400078ef80e */
[----:B------:R-:W-:Y:S02]  /*0cd0*/  LOP3.LUT R14, R10, 0xf00, RZ, 0xc0, !PT ;  /* 0x00000f000a0e7812 */ /* 0x000fe400078ec0ff */
[----:B------:R-:W-:Y:S02]  /*0ce0*/  LOP3.LUT R12, R12, 0xff, RZ, 0xc0, !PT ;  /* 0x000000ff0c0c7812 */ /* 0x000fe400078ec0ff */
[----:B------:R-:W-:Y:S01]  /*0cf0*/  SHF.R.S32.HI R9, RZ, 0x14, R9 ;  /* 0x00000014ff097819 */ /* 0x000fe20000011409 */
[----:B------:R-:W-:Y:S01]  /*0d00*/  IMAD.SHL.U32 R14, R14, 0x100000, RZ ;  /* 0x001000000e0e7824 */ /* 0x000fe200078e00ff */
[----:B------:R-:W-:Y:S02]  /*0d10*/  LOP3.LUT R15, R8, 0xf0, RZ, 0xc0, !PT ;  /* 0x000000f0080f7812 */ /* 0x000fe400078ec0ff */
[----:B------:R-:W-:Y:S02]  /*0d20*/  SHF.R.S32.HI R25, RZ, 0x1c, R25 ;  /* 0x0000001cff197819 */ /* 0x000fe40000011419 */
[----:B------:R-:W-:Y:S01]  /*0d30*/  LOP3.LUT R9, R12, 0xff00, R9, 0xf8, !PT ;  /* 0x0000ff000c097812 */ /* 0x000fe200078ef809 */
[----:B------:R-:W-:Y:S01]  /*0d40*/  IMAD.SHL.U32 R15, R15, 0x1000000, RZ ;  /* 0x010000000f0f7824 */ /* 0x000fe200078e00ff */
[----:B------:R-:W-:-:S02]  /*0d50*/  SHF.R.S32.HI R36, RZ, 0xc, R36 ;  /* 0x0000000cff247819 */ /* 0x000fc40000011424 */
[----:B------:R-:W-:Y:S02]  /*0d60*/  LOP3.LUT R22, R8, 0xf000, RZ, 0xc0, !PT ;  /* 0x0000f00008167812 */ /* 0x000fe400078ec0ff */
[----:B------:R-:W-:Y:S02]  /*0d70*/  LOP3.LUT R25, R25, 0xff, RZ, 0xc0, !PT ;  /* 0x000000ff19197812 */ /* 0x000fe400078ec0ff */
[----:B------:R-:W-:Y:S01]  /*0d80*/  SHF.R.S32.HI R14, RZ, 0x14, R14 ;  /* 0x00000014ff0e7819 */ /* 0x000fe2000001140e */
[----:B------:R-:W-:Y:S01]  /*0d90*/  IMAD.U32 R22, R22, 0x10000, RZ ;  /* 0x0001000016167824 */ /* 0x000fe200078e00ff */
[----:B------:R-:W-:Y:S02]  /*0da0*/  LOP3.LUT R36, R9, 0xff0000, R36, 0xf8, !PT ;  /* 0x00ff000009247812 */ /* 0x000fe400078ef824 */
[----:B------:R-:W-:Y:S02]  /*0db0*/  LOP3.LUT R12, R8, 0xf0000, RZ, 0xc0, !PT ;  /* 0x000f0000080c7812 */ /* 0x000fe400078ec0ff */
[----:B------:R-:W-:-:S02]  /*0dc0*/  LOP3.LUT R9, R10, 0xf0, RZ, 0xc0, !PT ;  /* 0x000000f00a097812 */ /* 0x000fc400078ec0ff */
[----:B------:R-:W-:Y:S01]  /*0dd0*/  SHF.R.S32.HI R15, RZ, 0x1c, R15 ;  /* 0x0000001cff0f7819 */ /* 0x000fe2000001140f */
[----:B------:R-:W-:Y:S01]  /*0de0*/  IMAD.SHL.U32 R12, R12, 0x1000, RZ ;  /* 0x000010000c0c7824 */ /* 0x000fe200078e00ff */
[----:B------:R-:W-:Y:S01]  /*0df0*/  LOP3.LUT R14, R25, 0xff00, R14, 0xf8, !PT ;  /* 0x0000ff00190e7812 */ /* 0x000fe200078ef80e */
[----:B------:R-:W-:Y:S01]  /*0e00*/  IMAD.SHL.U32 R9, R9, 0x1000000, RZ ;  /* 0x0100000009097824 */ /* 0x000fe200078e00ff */
[----:B------:R-:W-:Y:S02]  /*0e10*/  LOP3.LUT R25, R10, 0xf000, RZ, 0xc0, !PT ;  /* 0x0000f0000a197812 */ /* 0x000fe400078ec0ff */
[----:B------:R-:W-:Y:S02]  /*0e20*/  SHF.R.S32.HI R22, RZ, 0x14, R22 ;  /* 0x00000014ff167819 */ /* 0x000fe40000011416 */
[----:B------:R-:W-:Y:S01]  /*0e30*/  LOP3.LUT R15, R15, 0xff, RZ, 0xc0, !PT ;  /* 0x000000ff0f0f7812 */ /* 0x000fe200078ec0ff */
[----:B------:R-:W-:Y:S01]  /*0e40*/  IMAD.U32 R25, R25, 0x10000, RZ ;  /* 0x0001000019197824 */ /* 0x000fe200078e00ff */
[----:B------:R-:W-:-:S02]  /*0e50*/  SHF.R.S32.HI R12, RZ, 0xc, R12 ;  /* 0x0000000cff0c7819 */ /* 0x000fc4000001140c */
[----:B------:R-:W-:Y:S02]  /*0e60*/  LOP3.LUT R22, R15, 0xff00, R22, 0xf8, !PT ;  /* 0x0000ff000f167812 */ /* 0x000fe400078ef816 */
[----:B------:R-:W-:Y:S02]  /*0e70*/  SHF.R.S32.HI R9, RZ, 0x1c, R9 ;  /* 0x0000001cff097819 */ /* 0x000fe40000011409 */
[----:B------:R-:W-:Y:S02]  /*0e80*/  LOP3.LUT R15, R24, 0xf0, RZ, 0xc0, !PT ;  /* 0x000000f0180f7812 */ /* 0x000fe400078ec0ff */
[----:B------:R-:W-:Y:S02]  /*0e90*/  LOP3.LUT R13, R13, 0xff0000, R12, 0xf8, !PT ;  /* 0x00ff00000d0d7812 */ /* 0x000fe400078ef80c */
[----:B------:R-:W-:Y:S01]  /*0ea0*/  SHF.R.S32.HI R25, RZ, 0x14, R25 ;  /* 0x00000014ff197819 */ /* 0x000fe20000011419 */
[----:B------:R-:W-:Y:S01]  /*0eb0*/  IMAD.SHL.U32 R15, R15, 0x1000000, RZ ;  /* 0x010000000f0f7824 */ /* 0x000fe200078e00ff */
[----:B------:R-:W-:-:S02]  /*0ec0*/  LOP3.LUT R9, R9, 0xff, RZ, 0xc0, !PT ;  /* 0x000000ff09097812 */ /* 0x000fc400078ec0ff */
[C---:B------:R-:W-:Y:S02]  /*0ed0*/  LOP3.LUT R12, R24.reuse, 0xf000, RZ, 0xc0, !PT ;  /* 0x0000f000180c7812 */ /* 0x040fe400078ec0ff */
[----:B------:R-:W-:Y:S02]  /*0ee0*/  LOP3.LUT R25, R9, 0xff00, R25, 0xf8, !PT ;  /* 0x0000ff0009197812 */ /* 0x000fe400078ef819 */
[----:B------:R-:W-:Y:S01]  /*0ef0*/  LOP3.LUT R9, R24, 0xf00000, RZ, 0xc0, !PT ;  /* 0x00f0000018097812 */ /* 0x000fe200078ec0ff */
[----:B------:R-:W-:Y:S01]  /*0f00*/  IMAD.U32 R12, R12, 0x10000, RZ ;  /* 0x000100000c0c7824 */ /* 0x000fe200078e00ff */
[----:B------:R-:W-:Y:S02]  /*0f10*/  SHF.R.S32.HI R15, RZ, 0x1c, R15 ;  /* 0x0000001cff0f7819 */ /* 0x000fe4000001140f */
[----:B------:R-:W-:Y:S01]  /*0f20*/  LOP3.LUT R31, R8, 0xf00000, RZ, 0xc0, !PT ;  /* 0x00f00000081f7812 */ /* 0x000fe200078ec0ff */
[----:B------:R-:W-:Y:S01]  /*0f30*/  IMAD.SHL.U32 R9, R9, 0x100, RZ ;  /* 0x0000010009097824 */ /* 0x000fe200078e00ff */
[----:B------:R-:W-:-:S02]  /*0f40*/  SHF.R.S32.HI R12, RZ, 0x14, R12 ;  /* 0x00000014ff0c7819 */ /* 0x000fc4000001140c */
[----:B------:R-:W-:Y:S01]  /*0f50*/  LOP3.LUT R15, R15, 0xff, RZ, 0xc0, !PT ;  /* 0x000000ff0f0f7812 */ /* 0x000fe200078ec0ff */
[----:B------:R-:W-:Y:S01]  /*0f60*/  IMAD.SHL.U32 R31, R31, 0x100, RZ ;  /* 0x000001001f1f7824 */ /* 0x000fe200078e00ff */
[----:B------:R-:W-:Y:S02]  /*0f70*/  SHF.R.S32.HI R9, RZ, 0xc, R9 ;  /* 0x0000000cff097819 */ /* 0x000fe40000011409 */
[----:B------:R-:W-:Y:S02]  /*0f80*/  LOP3.LUT R12, R15, 0xff00, R12, 0xf8, !PT ;  /* 0x0000ff000f0c7812 */ /* 0x000fe400078ef80c */
[----:B------:R-:W-:Y:S02]  /*0f90*/  LOP3.LUT R15, R10, 0xf0000, RZ, 0xc0, !PT ;  /* 0x000f00000a0f7812 */ /* 0x000fe400078ec0ff */
[----:B------:R-:W-:Y:S02]  /*0fa0*/  LOP3.LUT R9, R12, 0xff0000, R9, 0xf8, !PT ;  /* 0x00ff00000c097812 */ /* 0x000fe400078ef809 */
[----:B------:R-:W-:Y:S01]  /*0fb0*/  LOP3.LUT R12, R8, 0xf000000, RZ, 0xc0, !PT ;  /* 0x0f000000080c7812 */ /* 0x000fe200078ec0ff */
[----:B------:R-:W-:Y:S01]  /*0fc0*/  IMAD.SHL.U32 R15, R15, 0x1000, RZ ;  /* 0x000010000f0f7824 */ /* 0x000fe200078e00ff */
[----:B------:R-:W-:-:S02]  /*0fd0*/  SHF.R.S32.HI R31, RZ, 0xc, R31 ;  /* 0x0000000cff1f7819 */ /* 0x000fc4000001141f */
[----:B------:R-:W-:Y:S01]  /*0fe0*/  LOP3.LUT R8, R8, 0xf0000000, RZ, 0xc0, !PT ;  /* 0xf000000008087812 */ /* 0x000fe200078ec0ff */
[----:B------:R-:W-:Y:S01]  /*0ff0*/  IMAD.SHL.U32 R12, R12, 0x10, RZ ;  /* 0x000000100c0c7824 */ /* 0x000fe200078e00ff */
[----:B------:R-:W-:Y:S02]  /*1000*/  SHF.R.S32.HI R15, RZ, 0xc, R15 ;  /* 0x0000000cff0f7819 */ /* 0x000fe4000001140f */
[----:B------:R-:W-:Y:S02]  /*1010*/  LOP3.LUT R31, R22, 0xff0000, R31, 0xf8, !PT ;  /* 0x00ff0000161f7812 */ /* 0x000fe400078ef81f */
[----:B------:R-:W-:Y:S02]  /*1020*/  SHF.R.S32.HI R12, RZ, 0x4, R12 ;  /* 0x00000004ff0c7819 */ /* 0x000fe4000001140c */
[----:B------:R-:W-:Y:S02]  /*1030*/  LOP3.LUT R15, R14, 0xff0000, R15, 0xf8, !PT ;  /* 0x00ff00000e0f7812 */ /* 0x000fe400078ef80f */
[----:B------:R-:W-:-:S02]  /*1040*/  LOP3.LUT R12, R13, 0xff000000, R12, 0xf8, !PT ;  /* 0xff0000000d0c7812 */ /* 0x000fc400078ef80c */
[C---:B------:R-:W-:Y:S02]  /*1050*/  LOP3.LUT R13, R24.reuse, 0xf000000, RZ, 0xc0, !PT ;  /* 0x0f000000180d7812 */ /* 0x040fe400078ec0ff */
[----:B------:R-:W-:Y:S02]  /*1060*/  LOP3.LUT R24, R24, 0xf0000000, RZ, 0xc0, !PT ;  /* 0xf000000018187812 */ /* 0x000fe400078ec0ff */
[C---:B------:R-:W-:Y:S01]  /*1070*/  LOP3.LUT R14, R10.reuse, 0xf000000, RZ, 0xc0, !PT ;  /* 0x0f0000000a0e7812 */ /* 0x040fe200078ec0ff */
[----:B------:R-:W-:Y:S01]  /*1080*/  IMAD.SHL.U32 R13, R13, 0x10, RZ ;  /* 0x000000100d0d7824 */ /* 0x000fe200078e00ff */
[----:B------:R-:W-:Y:S02]  /*1090*/  LOP3.LUT R22, R10, 0xf00000, RZ, 0xc0, !PT ;  /* 0x00f000000a167812 */ /* 0x000fe400078ec0ff */
[----:B------:R-:W-:Y:S01]  /*10a0*/  SHF.R.S32.HI R24, RZ, 0x4, R24 ;  /* 0x00000004ff187819 */ /* 0x000fe20000011418 */
[----:B------:R-:W-:Y:S01]  /*10b0*/  IMAD.SHL.U32 R14, R14, 0x10, RZ ;  /* 0x000000100e0e7824 */ /* 0x000fe200078e00ff */
[----:B------:R-:W-:Y:S01]  /*10c0*/  SHF.R.S32.HI R8, RZ, 0x4, R8 ;  /* 0x00000004ff087819 */ /* 0x000fe20000011408 */
[----:B------:R-:W-:Y:S01]  /*10d0*/  IMAD.SHL.U32 R22, R22, 0x100, RZ ;  /* 0x0000010016167824 */ /* 0x000fe200078e00ff */
[----:B------:R-:W-:-:S02]  /*10e0*/  LOP3.LUT R9, R9, 0xff000000, R24, 0xf8, !PT ;  /* 0xff00000009097812 */ /* 0x000fc400078ef818 */
[----:B------:R-:W-:Y:S01]  /*10f0*/  LOP3.LUT R8, R31, 0xff000000, R8, 0xf8, !PT ;  /* 0xff0000001f087812 */ /* 0x000fe200078ef808 */
[C---:B------:R-:W-:Y:S01]  /*1100*/  IMAD.SHL.U32 R31, R29.reuse, 0x10000000, RZ ;  /* 0x100000001d1f7824 */ /* 0x040fe200078e00ff */
[----:B------:R-:W-:Y:S02]  /*1110*/  LOP3.LUT R24, R29, 0xf00, RZ, 0xc0, !PT ;  /* 0x00000f001d187812 */ /* 0x000fe400078ec0ff */
[----:B------:R-:W-:Y:S02]  /*1120*/  SHF.R.S32.HI R14, RZ, 0x4, R14 ;  /* 0x00000004ff0e7819 */ /* 0x000fe4000001140e */
[----:B------:R-:W-:Y:S01]  /*1130*/  SHF.R.S32.HI R22, RZ, 0xc, R22 ;  /* 0x0000000cff167819 */ /* 0x000fe20000011416 */
[----:B------:R-:W-:Y:S01]  /*1140*/  IMAD.SHL.U32 R24, R24, 0x100000, RZ ;  /* 0x0010000018187824 */ /* 0x000fe200078e00ff */
[----:B------:R-:W-:Y:S02]  /*1150*/  SHF.R.S32.HI R31, RZ, 0x1c, R31 ;  /* 0x0000001cff1f7819 */ /* 0x000fe4000001141f */
[----:B------:R-:W-:-:S02]  /*1160*/  LOP3.LUT R14, R15, 0xff000000, R14, 0xf8, !PT ;  /* 0xff0000000f0e7812 */ /* 0x000fc400078ef80e */
[----:B------:R-:W-:Y:S01]  /*1170*/  LOP3.LUT R22, R25, 0xff0000, R22, 0xf8, !PT ;  /* 0x00ff000019167812 */ /* 0x000fe200078ef816 */
[C---:B------:R-:W-:Y:S01]  /*1180*/  IMAD.SHL.U32 R25, R11.reuse, 0x10000000, RZ ;  /* 0x100000000b197824 */ /* 0x040fe200078e00ff */
[----:B------:R-:W-:Y:S02]  /*1190*/  LOP3.LUT R15, R11, 0xf00, RZ, 0xc0, !PT ;  /* 0x00000f000b0f7812 */ /* 0x000fe400078ec0ff */
[----:B------:R-:W-:Y:S02]  /*11a0*/  LOP3.LUT R10, R10, 0xf0000000, RZ, 0xc0, !PT ;  /* 0xf00000000a0a7812 */ /* 0x000fe400078ec0ff */
[----:B------:R-:W-:Y:S01]  /*11b0*/  LOP3.LUT R31, R31, 0xff, RZ, 0xc0, !PT ;  /* 0x000000ff1f1f7812 */ /* 0x000fe200078ec0ff */
[----:B------:R-:W-:Y:S01]  /*11c0*/  IMAD.SHL.U32 R15, R15, 0x100000, RZ ;  /* 0x001000000f0f7824 */ /* 0x000fe200078e00ff */
[----:B------:R-:W-:Y:S02]  /*11d0*/  SHF.R.S32.HI R24, RZ, 0x14, R24 ;  /* 0x00000014ff187819 */ /* 0x000fe40000011418 */
[----:B------:R-:W-:-:S02]  /*11e0*/  SHF.R.S32.HI R13, RZ, 0x4, R13 ;  /* 0x00000004ff0d7819 */ /* 0x000fc4000001140d */
[----:B------:R-:W-:Y:S02]  /*11f0*/  SHF.R.S32.HI R37, RZ, 0x4, R10 ;  /* 0x00000004ff257819 */ /* 0x000fe4000001140a */
[----:B------:R-:W-:Y:S02]  /*1200*/  LOP3.LUT R24, R31, 0xff00, R24, 0xf8, !PT ;  /* 0x0000ff001f187812 */ /* 0x000fe400078ef818 */
[----:B------:R-:W-:Y:S02]  /*1210*/  SHF.R.S32.HI R25, RZ, 0x1c, R25 ;  /* 0x0000001cff197819 */ /* 0x000fe40000011419 */
[----:B------:R-:W-:Y:S02]  /*1220*/  LOP3.LUT R31, R29, 0xf0, RZ, 0xc0, !PT ;  /* 0x000000f01d1f7812 */ /* 0x000fe400078ec0ff */
[----:B------:R-:W-:Y:S02]  /*1230*/  LOP3.LUT R13, R36, 0xff000000, R13, 0xf8, !PT ;  /* 0xff000000240d7812 */ /* 0x000fe400078ef80d */
[----:B------:R-:W-:Y:S01]  /*1240*/  LOP3.LUT R10, R22, 0xff000000, R37, 0xf8, !PT ;  /* 0xff000000160a7812 */ /* 0x000fe200078ef825 */
[----:B------:R-:W-:Y:S01]  /*1250*/  IMAD.SHL.U32 R31, R31, 0x1000000, RZ ;  /* 0x010000001f1f7824 */ /* 0x000fe200078e00ff */
[----:B------:R-:W-:-:S02]  /*1260*/  LOP3.LUT R25, R25, 0xff, RZ, 0xc0, !PT ;  /* 0x000000ff19197812 */ /* 0x000fc400078ec0ff */
[----:B------:R-:W-:Y:S02]  /*1270*/  SHF.R.S32.HI R36, RZ, 0x14, R15 ;  /* 0x00000014ff247819 */ /* 0x000fe4000001140f */
[----:B------:R-:W-:Y:S02]  /*1280*/  LOP3.LUT R22, R29, 0xf000, RZ, 0xc0, !PT ;  /* 0x0000f0001d167812 */ /* 0x000fe400078ec0ff */
[----:B------:R-:W-:Y:S02]  /*1290*/  LOP3.LUT R15, R11, 0xf0, RZ, 0xc0, !PT ;  /* 0x000000f00b0f7812 */ /* 0x000fe400078ec0ff */
[----:B------:R-:W-:Y:S01]  /*12a0*/  LOP3.LUT R36, R25, 0xff00, R36, 0xf8, !PT ;  /* 0x0000ff0019247812 */ /* 0x000fe200078ef824 */
[----:B------:R-:W-:Y:S01]  /*12b0*/  IMAD.U32 R22, R22, 0x10000, RZ ;  /* 0x0001000016167824 */ /* 0x000fe200078e00ff */
[----:B------:R-:W-:Y:S01]  /*12c0*/  LOP3.LUT R25, R11, 0xf000, RZ, 0xc0, !PT ;  /* 0x0000f0000b197812 */ /* 0x000fe200078ec0ff */
[----:B------:R-:W-:Y:S01]  /*12d0*/  IMAD.SHL.U32 R15, R15, 0x1000000, RZ ;  /* 0x010000000f0f7824 */ /* 0x000fe200078e00ff */
[----:B------:R-:W-:-:S02]  /*12e0*/  SHF.R.S32.HI R31, RZ, 0x1c, R31 ;  /* 0x0000001cff1f7819 */ /* 0x000fc4000001141f */
[----:B------:R-:W-:Y:S01]  /*12f0*/  SHF.R.S32.HI R22, RZ, 0x14, R22 ;  /* 0x00000014ff167819 */ /* 0x000fe20000011416 */
[----:B------:R-:W-:Y:S01]  /*1300*/  IMAD.U32 R25, R25, 0x10000, RZ ;  /* 0x0001000019197824 */ /* 0x000fe200078e00ff */
[----:B------:R-:W-:Y:S02]  /*1310*/  LOP3.LUT R31, R31, 0xff, RZ, 0xc0, !PT ;  /* 0x000000ff1f1f7812 */ /* 0x000fe400078ec0ff */
[----:B------:R-:W-:Y:S02]  /*1320*/  SHF.R.S32.HI R15, RZ, 0x1c, R15 ;  /* 0x0000001cff0f7819 */ /* 0x000fe4000001140f */
[----:B------:R-:W-:Y:S02]  /*1330*/  LOP3.LUT R22, R31, 0xff00, R22, 0xf8, !PT ;  /* 0x0000ff001f167812 */ /* 0x000fe400078ef816 */
[----:B------:R-:W-:Y:S02]  /*1340*/  SHF.R.S32.HI R25, RZ, 0x14, R25 ;  /* 0x00000014ff197819 */ /* 0x000fe40000011419 */
[----:B------:R-:W-:-:S02]  /*1350*/  LOP3.LUT R15, R15, 0xff, RZ, 0xc0, !PT ;  /* 0x000000ff0f0f7812 */ /* 0x000fc400078ec0ff */
[----:B------:R-:W-:Y:S02]  /*1360*/  LOP3.LUT R31, R29, 0xf0000, RZ, 0xc0, !PT ;  /* 0x000f00001d1f7812 */ /* 0x000fe400078ec0ff */
[----:B------:R-:W-:Y:S02]  /*1370*/  LOP3.LUT R25, R15, 0xff00, R25, 0xf8, !PT ;  /* 0x0000ff000f197812 */ /* 0x000fe400078ef819 */
[----:B------:R-:W-:Y:S01]  /*1380*/  LOP3.LUT R15, R11, 0xf0000, RZ, 0xc0, !PT ;  /* 0x000f00000b0f7812 */ /* 0x000fe200078ec0ff */
[----:B------:R-:W-:-:S04]  /*1390*/  IMAD.SHL.U32 R31, R31, 0x1000, RZ ;  /* 0x000010001f1f7824 */ /* 0x000fc800078e00ff */
[----:B------:R-:W-:Y:S01]  /*13a0*/  IMAD.SHL.U32 R15, R15, 0x1000, RZ ;  /* 0x000010000f0f7824 */ /* 0x000fe200078e00ff */
[----:B------:R-:W-:-:S04]  /*13b0*/  SHF.R.S32.HI R31, RZ, 0xc, R31 ;  /* 0x0000000cff1f7819 */ /* 0x000fc8000001141f */
[----:B------:R-:W-:Y:S02]  /*13c0*/  LOP3.LUT R24, R24, 0xff0000, R31, 0xf8, !PT ;  /* 0x00ff000018187812 */ /* 0x000fe400078ef81f */
[----:B------:R-:W-:Y:S02]  /*13d0*/  SHF.R.S32.HI R15, RZ, 0xc, R15 ;  /* 0x0000000cff0f7819 */ /* 0x000fe4000001140f */
        /* <DEDUP_REMOVED lines=8> */
[C---:B------:R-:W-:Y:S02]  /*1460*/  LOP3.LUT R31, R29.reuse, 0xf000000, RZ, 0xc0, !PT ;  /* 0x0f0000001d1f7812 */ /* 0x040fe400078ec0ff */
[----:B------:R-:W-:Y:S02]  /*1470*/  LOP3.LUT R29, R29, 0xf0000000, RZ, 0xc0, !PT ;  /* 0xf00000001d1d7812 */ /* 0x000fe400078ec0ff */
[----:B------:R-:W-:Y:S01]  /*1480*/  LOP3.LUT R25, R25, 0xff0000, R15, 0xf8, !PT ;  /* 0x00ff000019197812 */ /* 0x000fe200078ef80f */
[----:B------:R-:W-:Y:S01]  /*1490*/  IMAD.SHL.U32 R31, R31, 0x10, RZ ;  /* 0x000000101f1f7824 */ /* 0x000fe200078e00ff */
[----:B------:R-:W-:-:S02]  /*14a0*/  LOP3.LUT R15, R11, 0xf000000, RZ, 0xc0, !PT ;  /* 0x0f0000000b0f7812 */ /* 0x000fc400078ec0ff */
[----:B------:R-:W-:Y:S02]  /*14b0*/  SHF.R.S32.HI R29, RZ, 0x4, R29 ;  /* 0x00000004ff1d7819 */ /* 0x000fe4000001141d */
[----:B------:R-:W-:Y:S01]  /*14c0*/  LOP3.LUT R11, R11, 0xf0000000, RZ, 0xc0, !PT ;  /* 0xf00000000b0b7812 */ /* 0x000fe200078ec0ff */
[----:B------:R-:W-:Y:S01]  /*14d0*/  IMAD.SHL.U32 R15, R15, 0x10, RZ ;  /* 0x000000100f0f7824 */ /* 0x000fe200078e00ff */
[----:B------:R-:W-:Y:S02]  /*14e0*/  LOP3.LUT R22, R22, 0xff000000, R29, 0xf8, !PT ;  /* 0xff00000016167812 */ /* 0x000fe400078ef81d */
[----:B------:R-:W-:Y:S02]  /*14f0*/  LOP3.LUT R29, R23, 0xf00, RZ, 0xc0, !PT ;  /* 0x00000f00171d7812 */ /* 0x000fe400078ec0ff */
[----:B------:R-:W-:Y:S02]  /*1500*/  SHF.R.S32.HI R11, RZ, 0x4, R11 ;  /* 0x00000004ff0b7819 */ /* 0x000fe4000001140b */
[----:B------:R-:W-:Y:S01]  /*1510*/  SHF.R.S32.HI R15, RZ, 0x4, R15 ;  /* 0x00000004ff0f7819 */ /* 0x000fe2000001140f */
[----:B------:R-:W-:Y:S01]  /*1520*/  IMAD.SHL.U32 R29, R29, 0x100000, RZ ;  /* 0x001000001d1d7824 */ /* 0x000fe200078e00ff */
[----:B------:R-:W-:-:S02]  /*1530*/  LOP3.LUT R11, R25, 0xff000000, R11, 0xf8, !PT ;  /* 0xff000000190b7812 */ /* 0x000fc400078ef80b */
[----:B------:R-:W-:Y:S02]  /*1540*/  LOP3.LUT R25, R23, 0xf0, RZ, 0xc0, !PT ;  /* 0x000000f017197812 */ /* 0x000fe400078ec0ff */
[----:B------:R-:W-:Y:S02]  /*1550*/  LOP3.LUT R15, R36, 0xff000000, R15, 0xf8, !PT ;  /* 0xff000000240f7812 */ /* 0x000fe400078ef80f */
[----:B------:R-:W-:Y:S01]  /*1560*/  SHF.R.S32.HI R36, RZ, 0x14, R29 ;  /* 0x00000014ff247819 */ /* 0x000fe2000001141d */
[----:B------:R-:W-:Y:S01]  /*1570*/  IMAD.SHL.U32 R25, R25, 0x1000000, RZ ;  /* 0x0100000019197824 */ /* 0x000fe200078e00ff */
[----:B------:R-:W-:Y:S02]  /*1580*/  LOP3.LUT R29, R23, 0xf000, RZ, 0xc0, !PT ;  /* 0x0000f000171d7812 */ /* 0x000fe400078ec0ff */
[----:B------:R-:W-:Y:S02]  /*1590*/  SHF.R.S32.HI R31, RZ, 0x4, R31 ;  /* 0x00000004ff1f7819 */ /* 0x000fe4000001141f */
[----:B------:R-:W-:Y:S01]  /*15a0*/  SHF.R.S32.HI R25, RZ, 0x1c, R25 ;  /* 0x0000001cff197819 */ /* 0x000fe20000011419 */
[----:B------:R-:W-:Y:S01]  /*15b0*/  IMAD.U32 R29, R29, 0x10000, RZ ;  /* 0x000100001d1d7824 */ /* 0x000fe200078e00ff */
[----:B------:R-:W-:Y:S01]  /*15c0*/  LOP3.LUT R24, R24, 0xff000000, R31, 0xf8, !PT ;  /* 0xff00000018187812 */ /* 0x000fe200078ef81f */
[----:B------:R-:W-:Y:S01]  /*15d0*/  IMAD.SHL.U32 R31, R23, 0x10000000, RZ ;  /* 0x10000000171f7824 */ /* 0x000fe200078e00ff */
[----:B------:R-:W-:-:S02]  /*15e0*/  LOP3.LUT R25, R25, 0xff, RZ, 0xc0, !PT ;  /* 0x000000ff19197812 */ /* 0x000fc400078ec0ff */
[----:B------:R-:W-:Y:S02]  /*15f0*/  SHF.R.S32.HI R29, RZ, 0x14, R29 ;  /* 0x00000014ff1d7819 */ /* 0x000fe4000001141d */
[----:B------:R-:W-:Y:S02]  /*1600*/  SHF.R.S32.HI R31, RZ, 0x1c, R31 ;  /* 0x0000001cff1f7819 */ /* 0x000fe4000001141f */
[----:B------:R-:W-:Y:S02]  /*1610*/  LOP3.LUT R29, R25, 0xff00, R29, 0xf8, !PT ;  /* 0x0000ff00191d7812 */ /* 0x000fe400078ef81d */
[----:B------:R-:W-:Y:S02]  /*1620*/  LOP3.LUT R25, R23, 0xf0000, RZ, 0xc0, !PT ;  /* 0x000f000017197812 */ /* 0x000fe400078ec0ff */
[----:B------:R-:W-:-:S03]  /*1630*/  LOP3.LUT R31, R31, 0xff, RZ, 0xc0, !PT ;  /* 0x000000ff1f1f7812 */ /* 0x000fc600078ec0ff */
[----:B------:R-:W-:Y:S01]  /*1640*/  IMAD.SHL.U32 R25, R25, 0x1000, RZ ;  /* 0x0000100019197824 */ /* 0x000fe200078e00ff */
[----:B------:R-:W-:-:S04]  /*1650*/  LOP3.LUT R36, R31, 0xff00, R36, 0xf8, !PT ;  /* 0x0000ff001f247812 */ /* 0x000fc800078ef824 */
[----:B------:R-:W-:-:S04]  /*1660*/  SHF.R.S32.HI R25, RZ, 0xc, R25 ;  /* 0x0000000cff197819 */ /* 0x000fc80000011419 */
[----:B------:R-:W-:Y:S02]  /*1670*/  LOP3.LUT R36, R36, 0xff0000, R25, 0xf8, !PT ;  /* 0x00ff000024247812 */ /* 0x000fe400078ef819 */
[----:B------:R-:W-:-:S05]  /*1680*/  LOP3.LUT R25, R23, 0xf00000, RZ, 0xc0, !PT ;  /* 0x00f0000017197812 */ /* 0x000fca00078ec0ff */
[----:B------:R-:W-:-:S05]  /*1690*/  IMAD.SHL.U32 R25, R25, 0x100, RZ ;  /* 0x0000010019197824 */ /* 0x000fca00078e00ff */
[----:B------:R-:W-:-:S04]  /*16a0*/  SHF.R.S32.HI R25, RZ, 0xc, R25 ;  /* 0x0000000cff197819 */ /* 0x000fc80000011419 */
[----:B------:R-:W-:Y:S02]  /*16b0*/  LOP3.LUT R29, R29, 0xff0000, R25, 0xf8, !PT ;  /* 0x00ff00001d1d7812 */ /* 0x000fe400078ef819 */
[----:B------:R-:W-:-:S05]  /*16c0*/  LOP3.LUT R25, R23, 0xf000000, RZ, 0xc0, !PT ;  /* 0x0f00000017197812 */ /* 0x000fca00078ec0ff */
[----:B------:R-:W-:-:S05]  /*16d0*/  IMAD.SHL.U32 R25, R25, 0x10, RZ ;  /* 0x0000001019197824 */ /* 0x000fca00078e00ff */
[----:B------:R-:W-:-:S04]  /*16e0*/  SHF.R.S32.HI R25, RZ, 0x4, R25 ;  /* 0x00000004ff197819 */ /* 0x000fc80000011419 */
[----:B------:R-:W-:-:S07]  /*16f0*/  LOP3.LUT R25, R36, 0xff000000, R25, 0xf8, !PT ;  /* 0xff00000024197812 */ /* 0x000fce00078ef819 */
[----:B------:R-:W-:Y:S01]  /*1700*/  IMMA.16832.S8.S8 R12, R12.ROW, R24.COL, RZ ;  /* 0x000000180c0c7237 */ /* 0x000fe20000405cff */
[----:B------:R-:W-:-:S04]  /*1710*/  LOP3.LUT R24, R23, 0xf0000000, RZ, 0xc0, !PT ;  /* 0xf000000017187812 */ /* 0x000fc800078ec0ff */
[----:B------:R-:W-:-:S04]  /*1720*/  SHF.R.S32.HI R24, RZ, 0x4, R24 ;  /* 0x00000004ff187819 */ /* 0x000fc80000011418 */
[----:B------:R-:W-:-:S07]  /*1730*/  LOP3.LUT R23, R29, 0xff000000, R24, 0xf8, !PT ;  /* 0xff0000001d177812 */ /* 0x000fce00078ef818 */
[----:B------:R-:W-:-:S15]  /*1740*/  IMMA.16832.S8.S8 R8, R8.ROW, R22.COL, RZ ;  /* 0x0000001608087237 */ /* 0x000fde0000405cff */
[----:B------:R-:W-:-:S04]  /*1750*/  NOP ;  /* 0x0000000000007918 */ /* 0x000fc80000000000 */
[----:B------:R-:W-:Y:S01]  /*1760*/  IADD3 R10, PT, PT, R27, R14, R10 ;  /* 0x0000000e1b0a7210 */ /* 0x000fe20007ffe00a */
[----:B------:R-:W-:Y:S01]  /*1770*/  IMAD.MOV.U32 R27, RZ, RZ, 0x0 ;  /* 0x00000000ff1b7424 */ /* 0x000fe200078e00ff */
[----:B------:R-:W-:Y:S02]  /*1780*/  IADD3 R21, PT, PT, R21, R12, R8 ;  /* 0x0000000c15157210 */ /* 0x000fe40007ffe008 */
[----:B------:R-:W-:Y:S02]  /*1790*/  IADD3 R28, PT, PT, R28, R13, R9 ;  /* 0x0000000d1c1c7210 */ /* 0x000fe40007ffe009 */
[----:B------:R-:W-:Y:S01]  /*17a0*/  IADD3 R30, PT, PT, R30, R15, R11 ;  /* 0x0000000f1e1e7210 */ /* 0x000fe20007ffe00b */
[----:B------:R-:W-:Y:S06]  /*17b0*/  RET.REL.NODEC R26 `(_Z25simple_mma_gemm_imma16864PKjS0_PKiPiiii) ;  /* 0xffffffe81a107950 */ /* 0x000fec0003c3ffff */
.L_x_17:
[----:B------:R-:W-:-:S00]  /*17c0*/  BRA `(.L_x_17) ;  /* 0xfffffffc00fc7947 */ /* 0x000fc0000383ffff */
[----:B------:R-:W-:-:S00]  /*17d0*/  NOP ;  /* 0x0000000000007918 */ /* 0x000fc00000000000 */
        /* <DEDUP_REMOVED lines=10> */
.L_x_67:


//--------------------- .text._Z25simple_mma_gemm_imma16832PKjS0_PKiPiiii --------------------------
	.section	.text._Z25simple_mma_gemm_imma16832PKjS0_PKiPiiii,"ax",@progbits
	.align	128
        .global         _Z25simple_mma_gemm_imma16832PKjS0_PKiPiiii
        .type           _Z25simple_mma_gemm_imma16832PKjS0_PKiPiiii,@function
        .size           _Z25simple_mma_gemm_imma16832PKjS0_PKiPiiii,(.L_x_68 - _Z25simple_mma_gemm_imma16832PKjS0_PKiPiiii)
        .other          _Z25simple_mma_gemm_imma16832PKjS0_PKiPiiii,@"STO_CUDA_ENTRY STV_DEFAULT"
_Z25simple_mma_gemm_imma16832PKjS0_PKiPiiii:
.text._Z25simple_mma_gemm_imma16832PKjS0_PKiPiiii:
[----:B------:R-:W-:Y:S01]  /*0000*/  LDC R1, c[0x0][0x37c] ;  /* 0x0000df00ff017b82 */ /* 0x000fe20000000800 */
[----:B------:R-:W0:Y:S07]  /*0010*/  S2R R18, SR_TID.X ;  /* 0x0000000000127919 */ /* 0x000e2e0000002100 */
[----:B------:R-:W0:Y:S01]  /*0020*/  LDC R7, c[0x0][0x360] ;  /* 0x0000d800ff077b82 */ /* 0x000e220000000800 */
[----:B------:R-:W-:Y:S01]  /*0030*/  BSSY.RECONVERGENT B0, `(.L_x_18) ;  /* 0x0000023000007945 */ /* 0x000fe20003800200 */
[----:B------:R-:W1:Y:S06]  /*0040*/  S2R R4, SR_TID.Y ;  /* 0x0000000000047919 */ /* 0x000e6c0000002200 */
[----:B------:R-:W0:Y:S08]  /*0050*/  S2UR UR4, SR_CTAID.X ;  /* 0x00000000000479c3 */ /* 0x000e300000002500 */
[----:B------:R-:W1:Y:S08]  /*0060*/  S2UR UR5, SR_CTAID.Y ;  /* 0x00000000000579c3 */ /* 0x000e700000002600 */
[----:B------:R-:W1:Y:S08]  /*0070*/  LDC R17, c[0x0][0x364] ;  /* 0x0000d900ff117b82 */ /* 0x000e700000000800 */
[----:B------:R-:W2:Y:S01]  /*0080*/  LDC.64 R2, c[0x0][0x3a0] ;  /* 0x0000e800ff027b82 */ /* 0x000ea20000000a00 */
[----:B0-----:R-:W-:Y:S01]  /*0090*/  IMAD R0, R7, UR4, R18 ;  /* 0x0000000407007c24 */ /* 0x001fe2000f8e0212 */
[----:B------:R-:W-:-:S04]  /*00a0*/  LOP3.LUT R7, R18, 0x1f, RZ, 0xc0, !PT ;  /* 0x0000001f12077812 */ /* 0x000fc800078ec0ff */
[----:B------:R-:W-:Y:S02]  /*00b0*/  SHF.R.U32.HI R0, RZ, 0x1, R0 ;  /* 0x00000001ff007819 */ /* 0x000fe40000011600 */
[----:B------:R-:W0:Y:S02]  /*00c0*/  LDC R5, c[0x0][0x3a8] ;  /* 0x0000ea00ff057b82 */ /* 0x000e240000000800 */
[----:B------:R-:W-:Y:S01]  /*00d0*/  LOP3.LUT R16, R0, 0x7ffffff0, RZ, 0xc0, !PT ;  /* 0x7ffffff000107812 */ /* 0x000fe200078ec0ff */
[----:B-1----:R-:W-:Y:S01]  /*00e0*/  IMAD R17, R17, UR5, R4 ;  /* 0x0000000511117c24 */ /* 0x002fe2000f8e0204 */
[----:B------:R-:W1:Y:S03]  /*00f0*/  LDCU.64 UR4, c[0x0][0x358] ;  /* 0x00006b00ff0477ac */ /* 0x000e660008000a00 */
[----:B------:R-:W-:-:S05]  /*0100*/  IMAD.SHL.U32 R17, R17, 0x8, RZ ;  /* 0x0000000811117824 */ /* 0x000fca00078e00ff */
[----:B--2---:R-:W-:-:S04]  /*0110*/  ISETP.GE.AND P0, PT, R17, R3, PT ;  /* 0x000000031100720c */ /* 0x004fc80003f06270 */
[----:B------:R-:W-:Y:S02]  /*0120*/  ISETP.LT.AND P0, PT, R16, R2, !P0 ;  /* 0x000000021000720c */ /* 0x000fe40004701270 */
[----:B0-----:R-:W-:-:S11]  /*0130*/  ISETP.GE.AND P1, PT, R5, 0x1, PT ;  /* 0x000000010500780c */ /* 0x001fd60003f26270 */
[----:B-1----:R-:W-:Y:S05]  /*0140*/  @!P0 BRA `(.L_x_19) ;  /* 0x0000000000448947 */ /* 0x002fea0003800000 */
[----:B------:R-:W-:Y:S01]  /*0150*/  IMAD.SHL.U32 R0, R18, 0x2, RZ ;  /* 0x0000000212007824 */ /* 0x000fe200078e00ff */
[----:B------:R-:W0:Y:S01]  /*0160*/  LDCU.64 UR6, c[0x0][0x390] ;  /* 0x00007200ff0677ac */ /* 0x000e220008000a00 */
[----:B------:R-:W-:Y:S01]  /*0170*/  SHF.R.U32.HI R2, RZ, 0x2, R7 ;  /* 0x00000002ff027819 */ /* 0x000fe20000011607 */
[----:B------:R-:W-:Y:S02]  /*0180*/  IMAD.SHL.U32 R11, R3, 0x8, RZ ;  /* 0x00000008030b7824 */ /* 0x000fe400078e00ff */
[----:B------:R-:W-:Y:S01]  /*0190*/  LOP3.LUT R4, R0, 0x6, RZ, 0xc0, !PT ;  /* 0x0000000600047812 */ /* 0x000fe200078ec0ff */
[-C--:B------:R-:W-:Y:S02]  /*01a0*/  IMAD R0, R16, R3.reuse, RZ ;  /* 0x0000000310007224 */ /* 0x080fe400078e02ff */
[----:B------:R-:W-:Y:S02]  /*01b0*/  IMAD R9, R2, R3, RZ ;  /* 0x0000000302097224 */ /* 0x000fe400078e02ff */
[----:B------:R-:W-:-:S05]  /*01c0*/  IMAD.IADD R4, R17, 0x1, R4 ;  /* 0x0000000111047824 */ /* 0x000fca00078e0204 */
        /* <DEDUP_REMOVED lines=9> */
.L_x_19:
[----:B------:R-:W-:Y:S05]  /*0260*/  BSYNC.RECONVERGENT B0 ;  /* 0x0000000000007941 */ /* 0x000fea0003800200 */
.L_x_18:
[----:B------:R-:W-:Y:S05]  /*0270*/  @!P1 BRA `(.L_x_20) ;  /* 0x0000000400a89947 */ /* 0x000fea0003800000 */
[C---:B------:R-:W-:Y:S01]  /*0280*/  ISETP.GE.U32.AND P1, PT, R5.reuse, 0x61, PT ;  /* 0x000000610500780c */ /* 0x040fe20003f26070 */
[----:B0-----:R-:W-:Y:S01]  /*0290*/  VIADD R8, R5, 0xffffffff ;  /* 0xffffffff05087836 */ /* 0x001fe20000000000 */
[----:B------:R-:W-:Y:S01]  /*02a0*/  SHF.R.U32.HI R6, RZ, 0x3, R5 ;  /* 0x00000003ff067819 */ /* 0x000fe20000011605 */
[----:B------:R-:W-:Y:S01]  /*02b0*/  IMAD.MOV.U32 R22, RZ, RZ, RZ ;  /* 0x000000ffff167224 */ /* 0x000fe200078e00ff */
[----:B------:R-:W-:Y:S02]  /*02c0*/  LOP3.LUT R9, R18, 0x3, RZ, 0xc0, !PT ;  /* 0x0000000312097812 */ /* 0x000fe400078ec0ff */
[----:B------:R-:W-:Y:S02]  /*02d0*/  SHF.R.U32.HI R10, RZ, 0x2, R7 ;  /* 0x00000002ff0a7819 */ /* 0x000fe40000011607 */
[----:B------:R-:W-:Y:S01]  /*02e0*/  LEA.HI R8, R8, 0x1, RZ, 0x1b ;  /* 0x0000000108087811 */ /* 0x000fe200078fd8ff */
[-CC-:B------:R-:W-:Y:S02]  /*02f0*/  IMAD R5, R16, R6.reuse, R9.reuse ;  /* 0x0000000610057224 */ /* 0x180fe400078e0209 */
[----:B------:R-:W-:-:S02]  /*0300*/  IMAD R23, R17, R6, R9 ;  /* 0x0000000611177224 */ /* 0x000fc400078e0209 */
[-C--:B------:R-:W-:Y:S01]  /*0310*/  IMAD R24, R10, R6.reuse, R5 ;  /* 0x000000060a187224 */ /* 0x080fe200078e0205 */
[----:B------:R-:W-:Y:S01]  /*0320*/  LOP3.LUT R5, R8, 0x3, RZ, 0xc0, !PT ;  /* 0x0000000308057812 */ /* 0x000fe200078ec0ff */
[----:B------:R-:W-:Y:S01]  /*0330*/  IMAD R23, R10, R6, R23 ;  /* 0x000000060a177224 */ /* 0x000fe200078e0217 */
[----:B------:R-:W-:Y:S06]  /*0340*/  @!P1 BRA `(.L_x_21) ;  /* 0x0000000000ec9947 */ /* 0x000fec0003800000 */
[----:B------:R-:W0:Y:S01]  /*0350*/  LDCU.128 UR8, c[0x0][0x380] ;  /* 0x00007000ff0877ac */ /* 0x000e220008000c00 */
[----:B------:R-:W-:Y:S01]  /*0360*/  LOP3.LUT R8, R8, 0xffffffc, RZ, 0xc0, !PT ;  /* 0x0ffffffc08087812 */ /* 0x000fe200078ec0ff */
[----:B------:R-:W-:Y:S01]  /*0370*/  BSSY B0, `(.L_x_21) ;  /* 0x0000038000007945 */ /* 0x000fe20003800000 */
[----:B------:R-:W-:Y:S01]  /*0380*/  LOP3.LUT R21, R6, 0xfffffff, RZ, 0xc0, !PT ;  /* 0x0fffffff06157812 */ /* 0x000fe200078ec0ff */
[----:B------:R-:W-:Y:S02]  /*0390*/  IMAD.MOV.U32 R22, RZ, RZ, RZ ;  /* 0x000000ffff167224 */ /* 0x000fe400078e00ff */
[----:B------:R-:W-:Y:S01]  /*03a0*/  IMAD.MOV R20, RZ, RZ, -R8 ;  /* 0x000000ffff147224 */ /* 0x000fe200078e0a08 */
[C---:B0-----:R-:W-:Y:S02]  /*03b0*/  LEA R28, P2, R24.reuse, UR8, 0x2 ;  /* 0x00000008181c7c11 */ /* 0x041fe4000f8410ff */
[----:B------:R-:W-:Y:S02]  /*03c0*/  LEA R26, P1, R23, UR10, 0x2 ;  /* 0x0000000a171a7c11 */ /* 0x000fe4000f8210ff */
[----:B------:R-:W-:-:S02]  /*03d0*/  LEA.HI.X R29, R24, UR9, RZ, 0x2, P2 ;  /* 0x00000009181d7c11 */ /* 0x000fc400090f14ff */
[----:B------:R-:W-:Y:S02]  /*03e0*/  IADD3 R28, P2, PT, R28, 0x20, RZ ;  /* 0x000000201c1c7810 */ /* 0x000fe40007f5e0ff */
[----:B------:R-:W-:Y:S02]  /*03f0*/  IADD3 R26, P3, PT, R26, 0x20, RZ ;  /* 0x000000201a1a7810 */ /* 0x000fe40007f7e0ff */
[----:B------:R-:W-:Y:S01]  /*0400*/  LEA.HI.X R27, R23, UR11, RZ, 0x2, P1 ;  /* 0x0000000b171b7c11 */ /* 0x000fe200088f14ff */
[----:B------:R-:W-:-:S04]  /*0410*/  IMAD.X R29, RZ, RZ, R29, P2 ;  /* 0x000000ffff1d7224 */ /* 0x000fc800010e061d */
[----:B------:R-:W-:-:S07]  /*0420*/  IMAD.X R27, RZ, RZ, R27, P3 ;  /* 0x000000ffff1b7224 */ /* 0x000fce00018e061b */
.L_x_30:
[----:B------:R-:W-:Y:S01]  /*0430*/  VIADD R20, R20, 0x4 ;  /* 0x0000000414147836 */ /* 0x000fe20000000000 */
[----:B------:R-:W-:Y:S04]  /*0440*/  BSSY B1, `(.L_x_22) ;  /* 0x0000009000017945 */ /* 0x000fe80003800000 */
[----:B------:R-:W-:Y:S01]  /*0450*/  ISETP.NE.AND P3, PT, R20, RZ, PT ;  /* 0x000000ff1400720c */ /* 0x000fe20003f65270 */
[----:B------:R-:W-:-:S12]  /*0460*/  @!P0 BRA `(.L_x_23) ;  /* 0x0000000000188947 */ /* 0x000fd80003800000 */
[----:B------:R-:W-:Y:S01]  /*0470*/  IMAD.WIDE.U32 R12, R21, 0x20, R28 ;  /* 0x00000020150c7825 */ /* 0x000fe200078e001c */
[----:B------:R0:W5:Y:S04]  /*0480*/  LDG.E R9, desc[UR4][R28.64+-0x20] ;  /* 0xffffe0041c097981 */ /* 0x000168000c1e1900 */
[----:B------:R0:W5:Y:S04]  /*0490*/  LDG.E R10, desc[UR4][R26.64+-0x20] ;  /* 0xffffe0041a0a7981 */ /* 0x000168000c1e1900 */
[----:B------:R0:W5:Y:S01]  /*04a0*/  LDG.E R13, desc[UR4][R12.64+-0x20] ;  /* 0xffffe0040c0d7981 */ /* 0x000162000c1e1900 */
[----:B------:R-:W-:-:S07]  /*04b0*/  MOV R19, 0x4d0 ;  /* 0x000004d000137802 */ /* 0x000fce0000000f00 */
[----:B0----5:R-:W-:Y:S05]  /*04c0*/  CALL.REL.NOINC `($__internal_1_$__cuda_sm_9x_mma_sub_byte_internal_m16n8k32_s4_s4) ;  /* 0x0000000400647944 */ /* 0x021fea0003c00000 */
.L_x_23:
[----:B------:R-:W-:Y:S05]  /*04d0*/  BSYNC B1 ;  /* 0x0000000000017941 */ /* 0x000fea0003800000 */
.L_x_22:
[----:B------:R-:W-:Y:S04]  /*04e0*/  BSSY B1, `(.L_x_24) ;  /* 0x0000008000017945 */ /* 0x000fe80003800000 */
[----:B------:R-:W-:Y:S05]  /*04f0*/  @!P0 BRA `(.L_x_25) ;  /* 0x0000000000188947 */ /* 0x000fea0003800000 */
[----:B------:R-:W-:Y:S01]  /*0500*/  IMAD.WIDE.U32 R12, R21, 0x20, R28 ;  /* 0x00000020150c7825 */ /* 0x000fe200078e001c */
[----:B------:R0:W5:Y:S04]  /*0510*/  LDG.E R9, desc[UR4][R28.64+-0x10] ;  /* 0xfffff0041c097981 */ /* 0x000168000c1e1900 */
[----:B------:R0:W5:Y:S04]  /*0520*/  LDG.E R10, desc[UR4][R26.64+-0x10] ;  /* 0xfffff0041a0a7981 */ /* 0x000168000c1e1900 */
[----:B------:R0:W5:Y:S01]  /*0530*/  LDG.E R13, desc[UR4][R12.64+-0x10] ;  /* 0xfffff0040c0d7981 */ /* 0x000162000c1e1900 */
[----:B------:R-:W-:-:S07]  /*0540*/  MOV R19, 0x560 ;  /* 0x0000056000137802 */ /* 0x000fce0000000f00 */
[----:B0----5:R-:W-:Y:S05]  /*0550*/  CALL.REL.NOINC `($__internal_1_$__cuda_sm_9x_mma_sub_byte_internal_m16n8k32_s4_s4) ;  /* 0x0000000400407944 */ /* 0x021fea0003c00000 */
.L_x_25:
[----:B------:R-:W-:Y:S05]  /*0560*/  BSYNC B1 ;  /* 0x0000000000017941 */ /* 0x000fea0003800000 */
.L_x_24:
        /* <DEDUP_REMOVED lines=8> */
.L_x_27:
[----:B------:R-:W-:Y:S05]  /*05f0*/  BSYNC B1 ;  /* 0x0000000000017941 */ /* 0x000fea0003800000 */
.L_x_26:
        /* <DEDUP_REMOVED lines=8> */
.L_x_29:
[----:B------:R-:W-:Y:S05]  /*0680*/  BSYNC B1 ;  /* 0x0000000000017941 */ /* 0x000fea0003800000 */
.L_x_28:
[----:B------:R-:W-:Y:S01]  /*0690*/  IADD3 R28, P1, PT, R28, 0x40, RZ ;  /* 0x000000401c1c7810 */ /* 0x000fe20007f3e0ff */
[----:B------:R-:W-:Y:S01]  /*06a0*/  VIADD R22, R22, 0x80 ;  /* 0x0000008016167836 */ /* 0x000fe20000000000 */
[----:B------:R-:W-:-:S03]  /*06b0*/  IADD3 R26, P2, PT, R26, 0x40, RZ ;  /* 0x000000401a1a7810 */ /* 0x000fc60007f5e0ff */
[----:B------:R-:W-:Y:S02]  /*06c0*/  IMAD.X R29, RZ, RZ, R29, P1 ;  /* 0x000000ffff1d7224 */ /* 0x000fe400008e061d */
[----:B------:R-:W-:Y:S01]  /*06d0*/  IMAD.X R27, RZ, RZ, R27, P2 ;  /* 0x000000ffff1b7224 */ /* 0x000fe200010e061b */
[----:B------:R-:W-:Y:S07]  /*06e0*/  @P3 BRA `(.L_x_30) ;  /* 0xfffffffc00503947 */ /* 0x000fee000383ffff */
[----:B------:R-:W-:Y:S05]  /*06f0*/  BSYNC B0 ;  /* 0x0000000000007941 */ /* 0x000fea0003800000 */
.L_x_21:
[----:B------:R-:W-:Y:S01]  /*0700*/  ISETP.NE.AND P1, PT, R5, RZ, PT ;  /* 0x000000ff0500720c */ /* 0x000fe20003f25270 */
[----:B------:R-:W-:-:S12]  /*0710*/  BSSY B0, `(.L_x_20) ;  /* 0x0000020000007945 */ /* 0x000fd80003800000 */
[----:B------:R-:W-:Y:S05]  /*0720*/  @!P1 BRA `(.L_x_31) ;  /* 0x0000000000789947 */ /* 0x000fea0003800000 */
[----:B------:R-:W0:Y:S01]  /*0730*/  LDCU.128 UR8, c[0x0][0x380] ;  /* 0x00007000ff0877ac */ /* 0x000e220008000c00 */
[----:B------:R-:W-:Y:S01]  /*0740*/  SHF.R.U64 R22, R22, 0x3, RZ ;  /* 0x0000000316167819 */ /* 0x000fe200000012ff */
[----:B------:R-:W-:Y:S01]  /*0750*/  IMAD.MOV R5, RZ, RZ, -R5 ;  /* 0x000000ffff057224 */ /* 0x000fe200078e0a05 */
[----:B------:R-:W-:Y:S02]  /*0760*/  LOP3.LUT R6, R6, 0xfffffff, RZ, 0xc0, !PT ;  /* 0x0fffffff06067812 */ /* 0x000fe400078ec0ff */
[-C--:B------:R-:W-:Y:S02]  /*0770*/  IADD3 R21, P3, PT, R23, R22.reuse, RZ ;  /* 0x0000001617157210 */ /* 0x080fe40007f7e0ff */
[----:B------:R-:W-:-:S03]  /*0780*/  IADD3 R23, P2, PT, R24, R22, RZ ;  /* 0x0000001618177210 */ /* 0x000fc60007f5e0ff */
[----:B------:R-:W-:Y:S02]  /*0790*/  IMAD.X R10, RZ, RZ, RZ, P3 ;  /* 0x000000ffff0a7224 */ /* 0x000fe400018e06ff */
[----:B------:R-:W-:Y:S01]  /*07a0*/  IMAD.X R8, RZ, RZ, RZ, P2 ;  /* 0x000000ffff087224 */ /* 0x000fe200010e06ff */
[----:B0-----:R-:W-:Y:S02]  /*07b0*/  LEA R20, P1, R21, UR10, 0x2 ;  /* 0x0000000a15147c11 */ /* 0x001fe4000f8210ff */
[----:B------:R-:W-:Y:S02]  /*07c0*/  LEA R22, P3, R23, UR8, 0x2 ;  /* 0x0000000817167c11 */ /* 0x000fe4000f8610ff */
[----:B------:R-:W-:Y:S02]  /*07d0*/  LEA.HI.X R21, R21, UR11, R10, 0x2, P1 ;  /* 0x0000000b15157c11 */ /* 0x000fe400088f140a */
[----:B------:R-:W-:-:S09]  /*07e0*/  LEA.HI.X R23, R23, UR9, R8, 0x2, P3 ;  /* 0x0000000917177c11 */ /* 0x000fd200098f1408 */
.L_x_34:
[----:B------:R-:W-:Y:S01]  /*07f0*/  VIADD R5, R5, 0x1 ;  /* 0x0000000105057836 */ /* 0x000fe20000000000 */
[----:B------:R-:W-:Y:S04]  /*0800*/  BSSY B1, `(.L_x_32) ;  /* 0x000000b000017945 */ /* 0x000fe80003800000 */
[----:B------:R-:W-:Y:S01]  /*0810*/  ISETP.NE.AND P3, PT, R5, RZ, PT ;  /* 0x000000ff0500720c */ /* 0x000fe20003f65270 */
[----:B------:R-:W-:-:S12]  /*0820*/  @!P0 BRA `(.L_x_33) ;  /* 0x0000000000208947 */ /* 0x000fd80003800000 */
[----:B------:R-:W-:Y:S01]  /*0830*/  IMAD.WIDE.U32 R12, R6, 0x20, R22 ;  /* 0x00000020060c7825 */ /* 0x000fe200078e0016 */
[----:B------:R0:W5:Y:S03]  /*0840*/  LDG.E R9, desc[UR4][R22.64] ;  /* 0x0000000416097981 */ /* 0x000166000c1e1900 */
[----:B------:R-:W-:Y:S02]  /*0850*/  IMAD.MOV.U32 R10, RZ, RZ, R20 ;  /* 0x000000ffff0a7224 */ /* 0x000fe400078e0014 */
[----:B------:R-:W-:Y:S01]  /*0860*/  IMAD.MOV.U32 R11, RZ, RZ, R21 ;  /* 0x000000ffff0b7224 */ /* 0x000fe200078e0015 */
[----:B------:R0:W5:Y:S04]  /*0870*/  LDG.E R13, desc[UR4][R12.64] ;  /* 0x000000040c0d7981 */ /* 0x000168000c1e1900 */
[----:B------:R0:W5:Y:S01]  /*0880*/  LDG.E R10, desc[UR4][R10.64] ;  /* 0x000000040a0a7981 */ /* 0x000162000c1e1900 */
[----:B------:R-:W-:-:S07]  /*0890*/  MOV R19, 0x8b0 ;  /* 0x000008b000137802 */ /* 0x000fce0000000f00 */
[----:B0----5:R-:W-:Y:S05]  /*08a0*/  CALL.REL.NOINC `($__internal_1_$__cuda_sm_9x_mma_sub_byte_internal_m16n8k32_s4_s4) ;  /* 0x00000000006c7944 */ /* 0x021fea0003c00000 */
.L_x_33:
[----:B------:R-:W-:Y:S05]  /*08b0*/  BSYNC B1 ;  /* 0x0000000000017941 */ /* 0x000fea0003800000 */
.L_x_32:
[----:B------:R-:W-:Y:S02]  /*08c0*/  IADD3 R20, P1, PT, R20, 0x10, RZ ;  /* 0x0000001014147810 */ /* 0x000fe40007f3e0ff */
[----:B------:R-:W-:-:S03]  /*08d0*/  IADD3 R22, P2, PT, R22, 0x10, RZ ;  /* 0x0000001016167810 */ /* 0x000fc60007f5e0ff */
[----:B------:R-:W-:Y:S02]  /*08e0*/  IMAD.X R21, RZ, RZ, R21, P1 ;  /* 0x000000ffff157224 */ /* 0x000fe400008e0615 */
[----:B------:R-:W-:Y:S01]  /*08f0*/  IMAD.X R23, RZ, RZ, R23, P2 ;  /* 0x000000ffff177224 */ /* 0x000fe200010e0617 */
[----:B------:R-:W-:Y:S07]  /*0900*/  @P3 BRA `(.L_x_34) ;  /* 0xfffffffc00b83947 */ /* 0x000fee000383ffff */
.L_x_31:
[----:B------:R-:W-:Y:S05]  /*0910*/  BSYNC B0 ;  /* 0x0000000000007941 */ /* 0x000fea0003800000 */
.L_x_20:
        /* <DEDUP_REMOVED lines=20> */
        .weak           $__internal_1_$__cuda_sm_9x_mma_sub_byte_internal_m16n8k32_s4_s4
        .type           $__internal_1_$__cuda_sm_9x_mma_sub_byte_internal_m16n8k32_s4_s4,@function
        .size           $__internal_1_$__cuda_sm_9x_mma_sub_byte_internal_m16n8k32_s4_s4,(.L_x_68 - $__internal_1_$__cuda_sm_9x_mma_sub_byte_internal_m16n8k32_s4_s4)
$__internal_1_$__cuda_sm_9x_mma_sub_byte_internal_m16n8k32_s4_s4:
[C---:B------:R-:W-:Y:S01]  /*0a60*/  LOP3.LUT R8, R9.reuse, 0xf00, RZ, 0xc0, !PT ;  /* 0x00000f0009087812 */ /* 0x040fe200078ec0ff */
[C---:B------:R-:W-:Y:S01]  /*0a70*/  IMAD.SHL.U32 R11, R9.reuse, 0x10000000, RZ ;  /* 0x10000000090b7824 */ /* 0x040fe200078e00ff */
[C---:B------:R-:W-:Y:S01]  /*0a80*/  LOP3.LUT R14, R9.reuse, 0xf0, RZ, 0xc0, !PT ;  /* 0x000000f0090e7812 */ /* 0x040fe200078ec0ff */
[----:B------:R-:W-:Y:S05]  /*0a90*/  WARPSYNC.ALL ;  /* 0x0000000000007948 */ /* 0x000fea0003800000 */
[----:B------:R-:W-:Y:S01]  /*0aa0*/  IMAD.SHL.U32 R8, R8, 0x100000, RZ ;  /* 0x0010000008087824 */ /* 0x000fe200078e00ff */
[----:B------:R-:W-:Y:S01]  /*0ab0*/  SHF.R.S32.HI R11, RZ, 0x1c, R11 ;  /* 0x0000001cff0b7819 */ /* 0x000fe2000001140b */
[----:B------:R-:W-:Y:S01]  /*0ac0*/  IMAD.SHL.U32 R14, R14, 0x1000000, RZ ;  /* 0x010000000e0e7824 */ /* 0x000fe200078e00ff */
[----:B------:R-:W-:-:S02]  /*0ad0*/  LOP3.LUT R12, R9, 0xf000, RZ, 0xc0, !PT ;  /* 0x0000f000090c7812 */ /* 0x000fc400078ec0ff */
[----:B------:R-:W-:Y:S02]  /*0ae0*/  LOP3.LUT R11, R11, 0xff, RZ, 0xc0, !PT ;  /* 0x000000ff0b0b7812 */ /* 0x000fe400078ec0ff */
[----:B------:R-:W-:Y:S01]  /*0af0*/  SHF.R.S32.HI R8, RZ, 0x14, R8 ;  /* 0x00000014ff087819 */ /* 0x000fe20000011408 */
[----:B------:R-:W-:Y:S01]  /*0b00*/  IMAD.U32 R12, R12, 0x10000, RZ ;  /* 0x000100000c0c7824 */ /* 0x000fe200078e00ff */
[----:B------:R-:W-:Y:S02]  /*0b10*/  SHF.R.S32.HI R14, RZ, 0x1c, R14 ;  /* 0x0000001cff0e7819 */ /* 0x000fe4000001140e */
[----:B------:R-:W-:Y:S02]  /*0b20*/  LOP3.LUT R8, R11, 0xff00, R8, 0xf8, !PT ;  /* 0x0000ff000b087812 */ /* 0x000fe400078ef808 */
[----:B------:R-:W-:Y:S02]  /*0b30*/  LOP3.LUT R11, R9, 0xf0000, RZ, 0xc0, !PT ;  /* 0x000f0000090b7812 */ /* 0x000fe400078ec0ff */
[----:B------:R-:W-:-:S02]  /*0b40*/  SHF.R.S32.HI R12, RZ, 0x14, R12 ;  /* 0x00000014ff0c7819 */ /* 0x000fc4000001140c */
[----:B------:R-:W-:Y:S01]  /*0b50*/  LOP3.LUT R14, R14, 0xff, RZ, 0xc0, !PT ;  /* 0x000000ff0e0e7812 */ /* 0x000fe200078ec0ff */
[----:B------:R-:W-:Y:S01]  /*0b60*/  IMAD.SHL.U32 R11, R11, 0x1000, RZ ;  /* 0x000010000b0b7824 */ /* 0x000fe200078e00ff */
[----:B------:R-:W-:Y:S02]  /*0b70*/  LOP3.LUT R15, R10, 0xf000, RZ, 0xc0, !PT ;  /* 0x0000f0000a0f7812 */ /* 0x000fe400078ec0ff */
[----:B------:R-:W-:Y:S02]  /*0b80*/  LOP3.LUT R12, R14, 0xff00, R12, 0xf8, !PT ;  /* 0x0000ff000e0c7812 */ /* 0x000fe400078ef80c */
[----:B------:R-:W-:Y:S01]  /*0b90*/  SHF.R.S32.HI R11, RZ, 0xc, R11 ;  /* 0x0000000cff0b7819 */ /* 0x000fe2000001140b */
[----:B------:R-:W-:Y:S01]  /*0ba0*/  IMAD.U32 R15, R15, 0x10000, RZ ;  /* 0x000100000f0f7824 */ /* 0x000fe200078e00ff */
[----:B------:R-:W-:Y:S02]  /*0bb0*/  LOP3.LUT R14, R9, 0xf00000, RZ, 0xc0, !PT ;  /* 0x00f00000090e7812 */ /* 0x000fe400078ec0ff */
[----:B------:R-:W-:-:S02]  /*0bc0*/  LOP3.LUT R11, R8, 0xff0000, R11, 0xf8, !PT ;  /* 0x00ff0000080b7812 */ /* 0x000fc400078ef80b */
[C---:B------:R-:W-:Y:S01]  /*0bd0*/  LOP3.LUT R8, R9.reuse, 0xf000000, RZ, 0xc0, !PT ;  /* 0x0f00000009087812 */ /* 0x040fe200078ec0ff */
[----:B------:R-:W-:Y:S01]  /*0be0*/  IMAD.SHL.U32 R14, R14, 0x100, RZ ;  /* 0x000001000e0e7824 */ /* 0x000fe200078e00ff */
[----:B------:R-:W-:Y:S02]  /*0bf0*/  LOP3.LUT R9, R9, 0xf0000000, RZ, 0xc0, !PT ;  /* 0xf000000009097812 */ /* 0x000fe400078ec0ff */
[----:B------:R-:W-:Y:S01]  /*0c00*/  SHF.R.S32.HI R15, RZ, 0x14, R15 ;  /* 0x00000014ff0f7819 */ /* 0x000fe2000001140f */
[----:B------:R-:W-:Y:S01]  /*0c10*/  IMAD.SHL.U32 R8, R8, 0x10, RZ ;  /* 0x0000001008087824 */ /* 0x000fe200078e00ff */
[----:B------:R-:W-:Y:S02]  /*0c20*/  SHF.R.S32.HI R14, RZ, 0xc, R14 ;  /* 0x0000000cff0e7819 */ /* 0x000fe4000001140e */
[----:B------:R-:W-:Y:S02]  /*0c30*/  SHF.R.S32.HI R9, RZ, 0x4, R9 ;  /* 0x00000004ff097819 */ /* 0x000fe40000011409 */
[----:B------:R-:W-:-:S02]  /*0c40*/  SHF.R.S32.HI R8, RZ, 0x4, R8 ;  /* 0x00000004ff087819 */ /* 0x000fc40000011408 */
[----:B------:R-:W-:Y:S01]  /*0c50*/  LOP3.LUT R14, R12, 0xff0000, R14, 0xf8, !PT ;  /* 0x00ff00000c0e7812 */ /* 0x000fe200078ef80e */
[----:B------:R-:W-:Y:S01]  /*0c60*/  IMAD.SHL.U32 R12, R13, 0x10000000, RZ ;  /* 0x100000000d0c7824 */ /* 0x000fe200078e00ff */
[----:B------:R-:W-:Y:S02]  /*0c70*/  LOP3.LUT R8, R11, 0xff000000, R8, 0xf8, !PT ;  /* 0xff0000000b087812 */ /* 0x000fe400078ef808 */
[----:B------:R-:W-:Y:S02]  /*0c80*/  LOP3.LUT R11, R13, 0xf00, RZ, 0xc0, !PT ;  /* 0x00000f000d0b7812 */ /* 0x000fe400078ec0ff */
[----:B------:R-:W-:-:S03]  /*0c90*/  SHF.R.S32.HI R12, RZ, 0x1c, R12 ;  /* 0x0000001cff0c7819 */ /* 0x000fc6000001140c */
[----:B------:R-:W-:Y:S01]  /*0ca0*/  IMAD.SHL.U32 R11, R11, 0x100000, RZ ;  /* 0x001000000b0b7824 */ /* 0x000fe200078e00ff */
[----:B------:R-:W-:-:S04]  /*0cb0*/  LOP3.LUT R12, R12, 0xff, RZ, 0xc0, !PT ;  /* 0x000000ff0c0c7812 */ /* 0x000fc800078ec0ff */
[----:B------:R-:W-:-:S04]  /*0cc0*/  SHF.R.S32.HI R11, RZ, 0x14, R11 ;  /* 0x00000014ff0b7819 */ /* 0x000fc8000001140b */
[----:B------:R-:W-:Y:S02]  /*0cd0*/  LOP3.LUT R11, R12, 0xff00, R11, 0xf8, !PT ;  /* 0x0000ff000c0b7812 */ /* 0x000fe400078ef80b */
[----:B------:R-:W-:Y:S02]  /*0ce0*/  LOP3.LUT R12, R14, 0xff000000, R9, 0xf8, !PT ;  /* 0xff0000000e0c7812 */ /* 0x000fe400078ef809 */
[C---:B------:R-:W-:Y:S02]  /*0cf0*/  LOP3.LUT R14, R13.reuse, 0xf0, RZ, 0xc0, !PT ;  /* 0x000000f00d0e7812 */ /* 0x040fe400078ec0ff */
[----:B------:R-:W-:-:S03]  /*0d00*/  LOP3.LUT R9, R13, 0xf000, RZ, 0xc0, !PT ;  /* 0x0000f0000d097812 */ /* 0x000fc600078ec0ff */
[----:B------:R-:W-:Y:S02]  /*0d10*/  IMAD.SHL.U32 R14, R14, 0x1000000, RZ ;  /* 0x010000000e0e7824 */ /* 0x000fe400078e00ff */
[----:B------:R-:W-:-:S03]  /*0d20*/  IMAD.U32 R9, R9, 0x10000, RZ ;  /* 0x0001000009097824 */ /* 0x000fc600078e00ff */
[----:B------:R-:W-:Y:S02]  /*0d30*/  SHF.R.S32.HI R14, RZ, 0x1c, R14 ;  /* 0x0000001cff0e7819 */ /* 0x000fe4000001140e */
[----:B------:R-:W-:Y:S02]  /*0d40*/  SHF.R.S32.HI R9, RZ, 0x14, R9 ;  /* 0x00000014ff097819 */ /* 0x000fe40000011409 */
[----:B------:R-:W-:-:S04]  /*0d50*/  LOP3.LUT R14, R14, 0xff, RZ, 0xc0, !PT ;  /* 0x000000ff0e0e7812 */ /* 0x000fc800078ec0ff */
        /* <DEDUP_REMOVED lines=8> */
[----:B------:R-:W-:Y:S02]  /*0de0*/  LOP3.LUT R11, R9, 0xff0000, R11, 0xf8, !PT ;  /* 0x00ff0000090b7812 */ /* 0x000fe400078ef80b */
[C---:B------:R-:W-:Y:S02]  /*0df0*/  LOP3.LUT R9, R13.reuse, 0xf000000, RZ, 0xc0, !PT ;  /* 0x0f0000000d097812 */ /* 0x040fe400078ec0ff */
[----:B------:R-:W-:-:S03]  /*0e00*/  LOP3.LUT R13, R13, 0xf0000000, RZ, 0xc0, !PT ;  /* 0xf00000000d0d7812 */ /* 0x000fc600078ec0ff */
[----:B------:R-:W-:Y:S01]  /*0e10*/  IMAD.SHL.U32 R9, R9, 0x10, RZ ;  /* 0x0000001009097824 */ /* 0x000fe200078e00ff */
[----:B------:R-:W-:-:S04]  /*0e20*/  SHF.R.S32.HI R13, RZ, 0x4, R13 ;  /* 0x00000004ff0d7819 */ /* 0x000fc8000001140d */
[----:B------:R-:W-:Y:S02]  /*0e30*/  SHF.R.S32.HI R9, RZ, 0x4, R9 ;  /* 0x00000004ff097819 */ /* 0x000fe40000011409 */
        /* <DEDUP_REMOVED lines=9> */
[----:B------:R-:W-:-:S05]  /*0ed0*/  LOP3.LUT R11, R10, 0xf0, RZ, 0xc0, !PT ;  /* 0x000000f00a0b7812 */ /* 0x000fca00078ec0ff */
[----:B------:R-:W-:-:S05]  /*0ee0*/  IMAD.SHL.U32 R11, R11, 0x1000000, RZ ;  /* 0x010000000b0b7824 */ /* 0x000fca00078e00ff */
[----:B------:R-:W-:-:S04]  /*0ef0*/  SHF.R.S32.HI R11, RZ, 0x1c, R11 ;  /* 0x0000001cff0b7819 */ /* 0x000fc8000001140b */
        /* <DEDUP_REMOVED lines=15> */
[----:B------:R-:W-:Y:S02]  /*0ff0*/  LOP3.LUT R14, R14, 0xff000000, R10, 0xf8, !PT ;  /* 0xff0000000e0e7812 */ /* 0x000fe400078ef80a */
[----:B------:R-:W-:-:S05]  /*1000*/  LOP3.LUT R11, R11, 0xff000000, R15, 0xf8, !PT ;  /* 0xff0000000b0b7812 */ /* 0x000fca00078ef80f */
[----:B------:R-:W-:Y:S08]  /*1010*/  IMMA.16816.S8.S8 R12, R12.ROW, R14.COL, RZ ;  /* 0x0000000e0c0c7237 */ /* 0x000ff000004054ff */
[----:B------:R-:W-:-:S15]  /*1020*/  IMMA.16816.S8.S8 R8, R8.ROW, R11.COL, RZ ;  /* 0x0000000b08087237 */ /* 0x000fde00004054ff */
[----:B------:R-:W-:-:S04]  /*1030*/  NOP ;  /* 0x0000000000007918 */ /* 0x000fc80000000000 */
[----:B------:R-:W-:Y:S01]  /*1040*/  IADD3 R4, PT, PT, R4, R8, R12 ;  /* 0x0000000804047210 */ /* 0x000fe20007ffe00c */
[----:B------:R-:W-:Y:S01]  /*1050*/  IMAD.MOV.U32 R8, RZ, RZ, R19 ;  /* 0x000000ffff087224 */ /* 0x000fe200078e0013 */
[----:B------:R-:W-:Y:S01]  /*1060*/  IADD3 R3, PT, PT, R3, R9, R13 ;  /* 0x0000000903037210 */ /* 0x000fe20007ffe00d */
[----:B------:R-:W-:Y:S01]  /*1070*/  IMAD.MOV.U32 R9, RZ, RZ, 0x0 ;  /* 0x00000000ff097424 */ /* 0x000fe200078e00ff */
[----:B------:R-:W-:Y:S02]  /*1080*/  IADD3 R2, PT, PT, R2, R10, R14 ;  /* 0x0000000a02027210 */ /* 0x000fe40007ffe00e */
[----:B------:R-:W-:Y:S01]  /*1090*/  IADD3 R0, PT, PT, R0, R11, R15 ;  /* 0x0000000b00007210 */ /* 0x000fe20007ffe00f */
[----:B------:R-:W-:Y:S06]  /*10a0*/  RET.REL.NODEC R8 `(_Z25simple_mma_gemm_imma16832PKjS0_PKiPiiii) ;  /* 0xffffffec08d47950 */ /* 0x000fec0003c3ffff */
.L_x_35:
        /* <DEDUP_REMOVED lines=13> */
.L_x_68:


//--------------------- .text._Z24simple_mma_gemm_imma8832PKjS0_PKiPiiii --------------------------
	.section	.text._Z24simple_mma_gemm_imma8832PKjS0_PKiPiiii,"ax",@progbits
	.align	128
        .global         _Z24simple_mma_gemm_imma8832PKjS0_PKiPiiii
        .type           _Z24simple_mma_gemm_imma8832PKjS0_PKiPiiii,@function
        .size           _Z24simple_mma_gemm_imma8832PKjS0_PKiPiiii,(.L_x_69 - _Z24simple_mma_gemm_imma8832PKjS0_PKiPiiii)
        .other          _Z24simple_mma_gemm_imma8832PKjS0_PKiPiiii,@"STO_CUDA_ENTRY STV_DEFAULT"
_Z24simple_mma_gemm_imma8832PKjS0_PKiPiiii:
.text._Z24simple_mma_gemm_imma8832PKjS0_PKiPiiii:
[----:B------:R-:W-:Y:S01]  /*0000*/  LDC R1, c[0x0][0x37c] ;  /* 0x0000df00ff017b82 */ /* 0x000fe20000000800 */
[----:B------:R-:W0:Y:S07]  /*0010*/  S2R R0, SR_TID.X ;  /* 0x0000000000007919 */ /* 0x000e2e0000002100 */
[----:B------:R-:W0:Y:S01]  /*0020*/  S2UR UR4, SR_CTAID.X ;  /* 0x00000000000479c3 */ /* 0x000e220000002500 */
[----:B------:R-:W1:Y:S01]  /*0030*/  LDCU.64 UR6, c[0x0][0x3a0] ;  /* 0x00007400ff0677ac */ /* 0x000e620008000a00 */
[----:B------:R-:W-:Y:S01]  /*0040*/  BSSY.RECONVERGENT B0, `(.L_x_36) ;  /* 0x000001c000007945 */ /* 0x000fe20003800200 */
[----:B------:R-:W2:Y:S01]  /*0050*/  S2R R5, SR_TID.Y ;  /* 0x0000000000057919 */ /* 0x000ea20000002200 */
[----:B------:R-:W3:Y:S04]  /*0060*/  LDCU.64 UR8, c[0x0][0x358] ;  /* 0x00006b00ff0877ac */ /* 0x000ee80008000a00 */
[----:B------:R-:W0:Y:S08]  /*0070*/  LDC R3, c[0x0][0x360] ;  /* 0x0000d800ff037b82 */ /* 0x000e300000000800 */
[----:B------:R-:W2:Y:S08]  /*0080*/  S2UR UR5, SR_CTAID.Y ;  /* 0x00000000000579c3 */ /* 0x000eb00000002600 */
[----:B------:R-:W2:Y:S01]  /*0090*/  LDC R4, c[0x0][0x364] ;  /* 0x0000d900ff047b82 */ /* 0x000ea20000000800 */
[----:B0-----:R-:W-:-:S02]  /*00a0*/  IMAD R2, R3, UR4, R0 ;  /* 0x0000000403027c24 */ /* 0x001fc4000f8e0200 */
[----:B--2---:R-:W-:-:S03]  /*00b0*/  IMAD R3, R4, UR5, R5 ;  /* 0x0000000504037c24 */ /* 0x004fc6000f8e0205 */
[----:B------:R-:W-:Y:S01]  /*00c0*/  SHF.R.U32.HI R4, RZ, 0x2, R2 ;  /* 0x00000002ff047819 */ /* 0x000fe20000011602 */
[----:B------:R-:W-:-:S03]  /*00d0*/  IMAD.SHL.U32 R2, R3, 0x8, RZ ;  /* 0x0000000803027824 */ /* 0x000fc600078e00ff */
[----:B------:R-:W-:Y:S02]  /*00e0*/  LOP3.LUT R3, R4, 0x3ffffff8, RZ, 0xc0, !PT ;  /* 0x3ffffff804037812 */ /* 0x000fe400078ec0ff */
[----:B------:R-:W-:Y:S02]  /*00f0*/  LOP3.LUT R4, R0, 0x1f, RZ, 0xc0, !PT ;  /* 0x0000001f00047812 */ /* 0x000fe400078ec0ff */
[----:B-1----:R-:W-:-:S04]  /*0100*/  ISETP.GE.AND P0, PT, R2, UR7, PT ;  /* 0x0000000702007c0c */ /* 0x002fc8000bf06270 */
[----:B------:R-:W-:-:S13]  /*0110*/  ISETP.LT.AND P0, PT, R3, UR6, !P0 ;  /* 0x0000000603007c0c */ /* 0x000fda000c701270 */
[----:B---3--:R-:W-:Y:S05]  /*0120*/  @!P0 BRA `(.L_x_37) ;  /* 0x0000000000348947 */ /* 0x008fea0003800000 */
[----:B------:R-:W-:Y:S01]  /*0130*/  IMAD.SHL.U32 R5, R0, 0x2, RZ ;  /* 0x0000000200057824 */ /* 0x000fe200078e00ff */
[----:B------:R-:W0:Y:S01]  /*0140*/  LDCU.64 UR4, c[0x0][0x390] ;  /* 0x00007200ff0477ac */ /* 0x000e220008000a00 */
[----:B------:R-:W-:-:S03]  /*0150*/  SHF.R.U32.HI R6, RZ, 0x2, R4 ;  /* 0x00000002ff067819 */ /* 0x000fc60000011604 */
[----:B------:R-:W-:Y:S01]  /*0160*/  LOP3.LUT R7, R5, 0x6, RZ, 0xc0, !PT ;  /* 0x0000000605077812 */ /* 0x000fe200078ec0ff */
[----:B------:R-:W-:Y:S02]  /*0170*/  IMAD R5, R3, UR7, RZ ;  /* 0x0000000703057c24 */ /* 0x000fe4000f8e02ff */
[----:B------:R-:W-:Y:S02]  /*0180*/  IMAD R6, R6, UR7, RZ ;  /* 0x0000000706067c24 */ /* 0x000fe4000f8e02ff */
[----:B------:R-:W-:-:S05]  /*0190*/  IMAD.IADD R7, R2, 0x1, R7 ;  /* 0x0000000102077824 */ /* 0x000fca00078e0207 */
[----:B------:R-:W-:-:S04]  /*01a0*/  IADD3 R5, P1, P2, R6, R7, R5 ;  /* 0x0000000706057210 */ /* 0x000fc80007a3e005 */
[----:B------:R-:W-:Y:S02]  /*01b0*/  IADD3.X R8, PT, PT, RZ, RZ, RZ, P1, P2 ;  /* 0x000000ffff087210 */ /* 0x000fe40000fe44ff */
[----:B0-----:R-:W-:-:S04]  /*01c0*/  LEA R6, P1, R5, UR4, 0x2 ;  /* 0x0000000405067c11 */ /* 0x001fc8000f8210ff */
[----:B------:R-:W-:-:S05]  /*01d0*/  LEA.HI.X R7, R5, UR5, R8, 0x2, P1 ;  /* 0x0000000505077c11 */ /* 0x000fca00088f1408 */
[----:B------:R0:W5:Y:S04]  /*01e0*/  LDG.E R17, desc[UR8][R6.64] ;  /* 0x0000000806117981 */ /* 0x000168000c1e1900 */
[----:B------:R0:W5:Y:S02]  /*01f0*/  LDG.E R24, desc[UR8][R6.64+0x4] ;  /* 0x0000040806187981 */ /* 0x000164000c1e1900 */
.L_x_37:
[----:B------:R-:W-:Y:S05]  /*0200*/  BSYNC.RECONVERGENT B0 ;  /* 0x0000000000007941 */ /* 0x000fea0003800200 */
.L_x_36:
[----:B------:R-:W1:Y:S02]  /*0210*/  LDCU UR7, c[0x0][0x3a8] ;  /* 0x00007500ff0777ac */ /* 0x000e640008000800 */
[----:B-1----:R-:W-:-:S09]  /*0220*/  UISETP.GE.AND UP0, UPT, UR7, 0x1, UPT ;  /* 0x000000010700788c */ /* 0x002fd2000bf06270 */
[----:B------:R-:W-:Y:S05]  /*0230*/  BRA.U !UP0, `(.L_x_38) ;  /* 0x00000005087c7547 */ /* 0x000fea000b800000 */
[----:B------:R-:W-:Y:S01]  /*0240*/  USHF.R.U32.HI UR5, URZ, 0x3, UR7 ;  /* 0x00000003ff057899 */ /* 0x000fe20008011607 */
[----:B------:R-:W-:Y:S01]  /*0250*/  LOP3.LUT R5, R0, 0x3, RZ, 0xc0, !PT ;  /* 0x0000000300057812 */ /* 0x000fe200078ec0ff */
[----:B------:R-:W-:Y:S01]  /*0260*/  UISETP.GE.U32.AND UP0, UPT, UR7, 0x61, UPT ;  /* 0x000000610700788c */ /* 0x000fe2000bf06070 */
[----:B------:R-:W-:Y:S01]  /*0270*/  SHF.R.U32.HI R8, RZ, 0x2, R4 ;  /* 0x00000002ff087819 */ /* 0x000fe20000011604 */
[----:B------:R-:W-:Y:S02]  /*0280*/  UIADD3 UR4, UPT, UPT, UR7, -0x1, URZ ;  /* 0xffffffff07047890 */ /* 0x000fe4000fffe0ff */
[--C-:B0-----:R-:W-:Y:S02]  /*0290*/  IMAD R6, R3, UR5, R5.reuse ;  /* 0x0000000503067c24 */ /* 0x101fe4000f8e0205 */
[----:B------:R-:W-:Y:S01]  /*02a0*/  IMAD R7, R2, UR5, R5 ;  /* 0x0000000502077c24 */ /* 0x000fe2000f8e0205 */
[----:B------:R-:W-:Y:S01]  /*02b0*/  ULEA.HI UR4, UR4, 0x1, URZ, 0x1b ;  /* 0x0000000104047891 */ /* 0x000fe2000f8fd8ff */
[----:B------:R-:W-:-:S02]  /*02c0*/  IMAD R5, R8, UR5, R6 ;  /* 0x0000000508057c24 */ /* 0x000fc4000f8e0206 */
[----:B------:R-:W-:Y:S01]  /*02d0*/  IMAD R6, R8, UR5, R7 ;  /* 0x0000000508067c24 */ /* 0x000fe2000f8e0207 */
[----:B------:R-:W-:Y:S01]  /*02e0*/  ULOP3.LUT UR6, UR4, 0x3, URZ, 0xc0, !UPT ;  /* 0x0000000304067892 */ /* 0x000fe2000f8ec0ff */
[----:B------:R-:W-:Y:S01]  /*02f0*/  IMAD.MOV.U32 R7, RZ, RZ, RZ ;  /* 0x000000ffff077224 */ /* 0x000fe200078e00ff */
[----:B------:R-:W-:Y:S10]  /*0300*/  BRA.U !UP0, `(.L_x_39) ;  /* 0x0000000108cc7547 */ /* 0x000ff4000b800000 */
[----:B------:R-:W0:Y:S01]  /*0310*/  LDCU.128 UR12, c[0x0][0x380] ;  /* 0x00007000ff0c77ac */ /* 0x000e220008000c00 */
[----:B------:R-:W-:Y:S01]  /*0320*/  BSSY B0, `(.L_x_39) ;  /* 0x0000031000007945 */ /* 0x000fe20003800000 */
[----:B------:R-:W-:Y:S01]  /*0330*/  IMAD.MOV.U32 R7, RZ, RZ, RZ ;  /* 0x000000ffff077224 */ /* 0x000fe200078e00ff */
[----:B------:R-:W-:-:S04]  /*0340*/  ULOP3.LUT UR4, UR4, 0xffffffc, URZ, 0xc0, !UPT ;  /* 0x0ffffffc04047892 */ /* 0x000fc8000f8ec0ff */
[----:B------:R-:W-:-:S06]  /*0350*/  UIADD3 UR4, UPT, UPT, -UR4, URZ, URZ ;  /* 0x000000ff04047290 */ /* 0x000fcc000fffe1ff */
[----:B------:R-:W-:Y:S01]  /*0360*/  IMAD.U32 R16, RZ, RZ, UR4 ;  /* 0x00000004ff107e24 */ /* 0x000fe2000f8e00ff */
[C---:B0-----:R-:W-:Y:S02]  /*0370*/  LEA R18, P1, R5.reuse, UR12, 0x2 ;  /* 0x0000000c05127c11 */ /* 0x041fe4000f8210ff */
[----:B------:R-:W-:Y:S02]  /*0380*/  LEA R20, P3, R6, UR14, 0x2 ;  /* 0x0000000e06147c11 */ /* 0x000fe4000f8610ff */
[----:B------:R-:W-:Y:S02]  /*0390*/  IADD3 R18, P2, PT, R18, 0x20, RZ ;  /* 0x0000002012127810 */ /* 0x000fe40007f5e0ff */
[----:B------:R-:W-:Y:S02]  /*03a0*/  IADD3 R20, P4, PT, R20, 0x20, RZ ;  /* 0x0000002014147810 */ /* 0x000fe40007f9e0ff */
[----:B------:R-:W-:Y:S02]  /*03b0*/  LEA.HI.X R19, R5, UR13, RZ, 0x2, P1 ;  /* 0x0000000d05137c11 */ /* 0x000fe400088f14ff */
[----:B------:R-:W-:-:S03]  /*03c0*/  LEA.HI.X R21, R6, UR15, RZ, 0x2, P3 ;  /* 0x0000000f06157c11 */ /* 0x000fc600098f14ff */
[----:B------:R-:W-:Y:S02]  /*03d0*/  IMAD.X R19, RZ, RZ, R19, P2 ;  /* 0x000000ffff137224 */ /* 0x000fe400010e0613 */
[----:B------:R-:W-:-:S07]  /*03e0*/  IMAD.X R21, RZ, RZ, R21, P4 ;  /* 0x000000ffff157224 */ /* 0x000fce00020e0615 */
.L_x_48:
[----:B------:R-:W-:Y:S01]  /*03f0*/  VIADD R16, R16, 0x4 ;  /* 0x0000000410107836 */ /* 0x000fe20000000000 */
[----:B------:R-:W-:Y:S04]  /*0400*/  BSSY B1, `(.L_x_40) ;  /* 0x0000007000017945 */ /* 0x000fe80003800000 */
[----:B------:R-:W-:Y:S01]  /*0410*/  ISETP.NE.AND P3, PT, R16, RZ, PT ;  /* 0x000000ff1000720c */ /* 0x000fe20003f65270 */
[----:B------:R-:W-:-:S12]  /*0420*/  @!P0 BRA `(.L_x_41) ;  /* 0x0000000000108947 */ /* 0x000fd80003800000 */
[----:B------:R0:W5:Y:S04]  /*0430*/  LDG.E R8, desc[UR8][R18.64+-0x20] ;  /* 0xffffe00812087981 */ /* 0x000168000c1e1900 */
[----:B------:R0:W5:Y:S01]  /*0440*/  LDG.E R9, desc[UR8][R20.64+-0x20] ;  /* 0xffffe00814097981 */ /* 0x000162000c1e1900 */
[----:B------:R-:W-:-:S07]  /*0450*/  MOV R22, 0x470 ;  /* 0x0000047000167802 */ /* 0x000fce0000000f00 */
[----:B0----5:R-:W-:Y:S05]  /*0460*/  CALL.REL.NOINC `($__internal_2_$__cuda_sm_9x_mma_sub_byte_internal_m8n8k32_s4_s4) ;  /* 0x0000000400307944 */ /* 0x021fea0003c00000 */
.L_x_41:
[----:B------:R-:W-:Y:S05]  /*0470*/  BSYNC B1 ;  /* 0x0000000000017941 */ /* 0x000fea0003800000 */
.L_x_40:
[----:B------:R-:W-:Y:S04]  /*0480*/  BSSY B1, `(.L_x_42) ;  /* 0x0000006000017945 */ /* 0x000fe80003800000 */
[----:B------:R-:W-:Y:S05]  /*0490*/  @!P0 BRA `(.L_x_43) ;  /* 0x0000000000108947 */ /* 0x000fea0003800000 */
[----:B------:R0:W5:Y:S04]  /*04a0*/  LDG.E R8, desc[UR8][R18.64+-0x10] ;  /* 0xfffff00812087981 */ /* 0x000168000c1e1900 */
[----:B------:R0:W5:Y:S01]  /*04b0*/  LDG.E R9, desc[UR8][R20.64+-0x10] ;  /* 0xfffff00814097981 */ /* 0x000162000c1e1900 */
[----:B------:R-:W-:-:S07]  /*04c0*/  MOV R22, 0x4e0 ;  /* 0x000004e000167802 */ /* 0x000fce0000000f00 */
[----:B0----5:R-:W-:Y:S05]  /*04d0*/  CALL.REL.NOINC `($__internal_2_$__cuda_sm_9x_mma_sub_byte_internal_m8n8k32_s4_s4) ;  /* 0x0000000400147944 */ /* 0x021fea0003c00000 */
.L_x_43:
[----:B------:R-:W-:Y:S05]  /*04e0*/  BSYNC B1 ;  /* 0x0000000000017941 */ /* 0x000fea0003800000 */
.L_x_42:
[----:B------:R-:W-:Y:S04]  /*04f0*/  BSSY B1, `(.L_x_44) ;  /* 0x0000006000017945 */ /* 0x000fe80003800000 */
[----:B------:R-:W-:Y:S05]  /*0500*/  @!P0 BRA `(.L_x_45) ;  /* 0x0000000000108947 */ /* 0x000fea0003800000 */
[----:B------:R0:W5:Y:S04]  /*0510*/  LDG.E R8, desc[UR8][R18.64] ;  /* 0x0000000812087981 */ /* 0x000168000c1e1900 */
[----:B------:R0:W5:Y:S01]  /*0520*/  LDG.E R9, desc[UR8][R20.64] ;  /* 0x0000000814097981 */ /* 0x000162000c1e1900 */
[----:B------:R-:W-:-:S07]  /*0530*/  MOV R22, 0x550 ;  /* 0x0000055000167802 */ /* 0x000fce0000000f00 */
[----:B0----5:R-:W-:Y:S05]  /*0540*/  CALL.REL.NOINC `($__internal_2_$__cuda_sm_9x_mma_sub_byte_internal_m8n8k32_s4_s4) ;  /* 0x0000000000f87944 */ /* 0x021fea0003c00000 */
.L_x_45:
[----:B------:R-:W-:Y:S05]  /*0550*/  BSYNC B1 ;  /* 0x0000000000017941 */ /* 0x000fea0003800000 */
.L_x_44:
[----:B------:R-:W-:Y:S04]  /*0560*/  BSSY B1, `(.L_x_46) ;  /* 0x0000006000017945 */ /* 0x000fe80003800000 */
[----:B------:R-:W-:Y:S05]  /*0570*/  @!P0 BRA `(.L_x_47) ;  /* 0x0000000000108947 */ /* 0x000fea0003800000 */
[----:B------:R0:W5:Y:S04]  /*0580*/  LDG.E R8, desc[UR8][R18.64+0x10] ;  /* 0x0000100812087981 */ /* 0x000168000c1e1900 */
[----:B------:R0:W5:Y:S01]  /*0590*/  LDG.E R9, desc[UR8][R20.64+0x10] ;  /* 0x0000100814097981 */ /* 0x000162000c1e1900 */
[----:B------:R-:W-:-:S07]  /*05a0*/  MOV R22, 0x5c0 ;  /* 0x000005c000167802 */ /* 0x000fce0000000f00 */
[----:B0----5:R-:W-:Y:S05]  /*05b0*/  CALL.REL.NOINC `($__internal_2_$__cuda_sm_9x_mma_sub_byte_internal_m8n8k32_s4_s4) ;  /* 0x0000000000dc7944 */ /* 0x021fea0003c00000 */
.L_x_47:
[----:B------:R-:W-:Y:S05]  /*05c0*/  BSYNC B1 ;  /* 0x0000000000017941 */ /* 0x000fea0003800000 */
.L_x_46:
[----:B------:R-:W-:Y:S01]  /*05d0*/  IADD3 R18, P1, PT, R18, 0x40, RZ ;  /* 0x0000004012127810 */ /* 0x000fe20007f3e0ff */
[----:B------:R-:W-:Y:S01]  /*05e0*/  VIADD R7, R7, 0x80 ;  /* 0x0000008007077836 */ /* 0x000fe20000000000 */
[----:B------:R-:W-:-:S03]  /*05f0*/  IADD3 R20, P2, PT, R20, 0x40, RZ ;  /* 0x0000004014147810 */ /* 0x000fc60007f5e0ff */
[----:B------:R-:W-:Y:S02]  /*0600*/  IMAD.X R19, RZ, RZ, R19, P1 ;  /* 0x000000ffff137224 */ /* 0x000fe400008e0613 */
[----:B------:R-:W-:Y:S01]  /*0610*/  IMAD.X R21, RZ, RZ, R21, P2 ;  /* 0x000000ffff157224 */ /* 0x000fe200010e0615 */
[----:B------:R-:W-:Y:S07]  /*0620*/  @P3 BRA `(.L_x_48) ;  /* 0xfffffffc00703947 */ /* 0x000fee000383ffff */
[----:B------:R-:W-:Y:S05]  /*0630*/  BSYNC B0 ;  /* 0x0000000000007941 */ /* 0x000fea0003800000 */
.L_x_39:
[----:B------:R-:W-:Y:S01]  /*0640*/  UISETP.NE.AND UP0, UPT, UR6, URZ, UPT ;  /* 0x000000ff0600728c */ /* 0x000fe2000bf05270 */
[----:B------:R-:W-:Y:S08]  /*0650*/  BSSY B0, `(.L_x_38) ;  /* 0x000001d000007945 */ /* 0x000ff00003800000 */
[----:B------:R-:W-:Y:S05]  /*0660*/  BRA.U !UP0, `(.L_x_49) ;  /* 0x00000001086c7547 */ /* 0x000fea000b800000 */
[----:B------:R-:W0:Y:S01]  /*0670*/  LDCU.128 UR12, c[0x0][0x380] ;  /* 0x00007000ff0c77ac */ /* 0x000e220008000c00 */
[----:B------:R-:W-:Y:S01]  /*0680*/  SHF.R.U64 R19, R7, 0x3, RZ ;  /* 0x0000000307137819 */ /* 0x000fe200000012ff */
[----:B------:R-:W-:-:S03]  /*0690*/  UIADD3 UR4, UPT, UPT, -UR6, URZ, URZ ;  /* 0x000000ff06047290 */ /* 0x000fc6000fffe1ff */
[-C--:B------:R-:W-:Y:S02]  /*06a0*/  IADD3 R7, P1, PT, R6, R19.reuse, RZ ;  /* 0x0000001306077210 */ /* 0x080fe40007f3e0ff */
[----:B------:R-:W-:-:S03]  /*06b0*/  IADD3 R19, P3, PT, R5, R19, RZ ;  /* 0x0000001305137210 */ /* 0x000fc60007f7e0ff */
[----:B------:R-:W-:Y:S02]  /*06c0*/  IMAD.X R10, RZ, RZ, RZ, P1 ;  /* 0x000000ffff0a7224 */ /* 0x000fe400008e06ff */
[----:B------:R-:W-:Y:S02]  /*06d0*/  IMAD.X R8, RZ, RZ, RZ, P3 ;  /* 0x000000ffff087224 */ /* 0x000fe400018e06ff */
[----:B------:R-:W-:Y:S01]  /*06e0*/  IMAD.U32 R5, RZ, RZ, UR4 ;  /* 0x00000004ff057e24 */ /* 0x000fe2000f8e00ff */
[----:B0-----:R-:W-:Y:S02]  /*06f0*/  LEA R6, P2, R7, UR14, 0x2 ;  /* 0x0000000e07067c11 */ /* 0x001fe4000f8410ff */
[----:B------:R-:W-:Y:S02]  /*0700*/  LEA R16, P4, R19, UR12, 0x2 ;  /* 0x0000000c13107c11 */ /* 0x000fe4000f8810ff */
[----:B------:R-:W-:Y:S02]  /*0710*/  LEA.HI.X R7, R7, UR15, R10, 0x2, P2 ;  /* 0x0000000f07077c11 */ /* 0x000fe400090f140a */
[----:B------:R-:W-:-:S09]  /*0720*/  LEA.HI.X R19, R19, UR13, R8, 0x2, P4 ;  /* 0x0000000d13137c11 */ /* 0x000fd2000a0f1408 */
.L_x_52:
[----:B------:R-:W-:Y:S01]  /*0730*/  VIADD R5, R5, 0x1 ;  /* 0x0000000105057836 */ /* 0x000fe20000000000 */
[----:B------:R-:W-:Y:S04]  /*0740*/  BSSY B1, `(.L_x_50) ;  /* 0x0000008000017945 */ /* 0x000fe80003800000 */
[----:B------:R-:W-:Y:S01]  /*0750*/  ISETP.NE.AND P3, PT, R5, RZ, PT ;  /* 0x000000ff0500720c */ /* 0x000fe20003f65270 */
[----:B------:R-:W-:-:S12]  /*0760*/  @!P0 BRA `(.L_x_51) ;  /* 0x0000000000148947 */ /* 0x000fd80003800000 */
[----:B------:R-:W-:Y:S01]  /*0770*/  IMAD.MOV.U32 R18, RZ, RZ, R16 ;  /* 0x000000ffff127224 */ /* 0x000fe200078e0010 */
[----:B------:R0:W5:Y:S04]  /*0780*/  LDG.E R9, desc[UR8][R6.64] ;  /* 0x0000000806097981 */ /* 0x000168000c1e1900 */
[----:B------:R0:W5:Y:S01]  /*0790*/  LDG.E R8, desc[UR8][R18.64] ;  /* 0x0000000812087981 */ /* 0x000162000c1e1900 */
[----:B------:R-:W-:-:S07]  /*07a0*/  MOV R22, 0x7c0 ;  /* 0x000007c000167802 */ /* 0x000fce0000000f00 */
[----:B0----5:R-:W-:Y:S05]  /*07b0*/  CALL.REL.NOINC `($__internal_2_$__cuda_sm_9x_mma_sub_byte_internal_m8n8k32_s4_s4) ;  /* 0x00000000005c7944 */ /* 0x021fea0003c00000 */
.L_x_51:
[----:B------:R-:W-:Y:S05]  /*07c0*/  BSYNC B1 ;  /* 0x0000000000017941 */ /* 0x000fea0003800000 */
.L_x_50:
[----:B------:R-:W-:Y:S02]  /*07d0*/  IADD3 R6, P1, PT, R6, 0x10, RZ ;  /* 0x0000001006067810 */ /* 0x000fe40007f3e0ff */
[----:B------:R-:W-:-:S03]  /*07e0*/  IADD3 R16, P2, PT, R16, 0x10, RZ ;  /* 0x0000001010107810 */ /* 0x000fc60007f5e0ff */
[----:B------:R-:W-:Y:S02]  /*07f0*/  IMAD.X R7, RZ, RZ, R7, P1 ;  /* 0x000000ffff077224 */ /* 0x000fe400008e0607 */
[----:B------:R-:W-:Y:S01]  /*0800*/  IMAD.X R19, RZ, RZ, R19, P2 ;  /* 0x000000ffff137224 */ /* 0x000fe200010e0613 */
[----:B------:R-:W-:Y:S07]  /*0810*/  @P3 BRA `(.L_x_52) ;  /* 0xfffffffc00c43947 */ /* 0x000fee000383ffff */
.L_x_49:
[----:B------:R-:W-:Y:S05]  /*0820*/  BSYNC B0 ;  /* 0x0000000000007941 */ /* 0x000fea0003800000 */
.L_x_38:
[----:B------:R-:W1:Y:S01]  /*0830*/  LDCU UR7, c[0x0][0x3a4] ;  /* 0x00007480ff0777ac */ /* 0x000e620008000800 */
[----:B------:R-:W-:Y:S01]  /*0840*/  IMAD.SHL.U32 R0, R0, 0x2, RZ ;  /* 0x0000000200007824 */ /* 0x000fe200078e00ff */
[----:B------:R-:W-:Y:S01]  /*0850*/  SHF.R.U32.HI R4, RZ, 0x2, R4 ;  /* 0x00000002ff047819 */ /* 0x000fe20000011604 */
[----:B------:R-:W2:Y:S03]  /*0860*/  LDCU.64 UR4, c[0x0][0x398] ;  /* 0x00007300ff0477ac */ /* 0x000ea60008000a00 */
[----:B------:R-:W-:-:S05]  /*0870*/  LOP3.LUT R5, R0, 0x6, RZ, 0xc0, !PT ;  /* 0x0000000600057812 */ /* 0x000fca00078ec0ff */
[----:B------:R-:W-:Y:S02]  /*0880*/  IMAD.IADD R5, R2, 0x1, R5 ;  /* 0x0000000102057824 */ /* 0x000fe400078e0205 */
[----:B-1----:R-:W-:Y:S02]  /*0890*/  IMAD R3, R3, UR7, RZ ;  /* 0x0000000703037c24 */ /* 0x002fe4000f8e02ff */
[----:B------:R-:W-:-:S03]  /*08a0*/  IMAD R4, R4, UR7, RZ ;  /* 0x0000000704047c24 */ /* 0x000fc6000f8e02ff */
[--C-:B------:R-:W-:Y:S02]  /*08b0*/  SHF.R.S32.HI R0, RZ, 0x1f, R3.reuse ;  /* 0x0000001fff007819 */ /* 0x100fe40000011403 */
[----:B------:R-:W-:-:S04]  /*08c0*/  IADD3 R5, P0, P1, R4, R5, R3 ;  /* 0x0000000504057210 */ /* 0x000fc8000791e003 */
[----:B------:R-:W-:Y:S02]  /*08d0*/  IADD3.X R0, PT, PT, RZ, RZ, R0, P0, P1 ;  /* 0x000000ffff007210 */ /* 0x000fe400007e2400 */
[----:B--2---:R-:W-:-:S04]  /*08e0*/  LEA R2, P0, R5, UR4, 0x2 ;  /* 0x0000000405027c11 */ /* 0x004fc8000f8010ff */
[----:B------:R-:W-:-:S05]  /*08f0*/  LEA.HI.X R3, R5, UR5, R0, 0x2, P0 ;  /* 0x0000000505037c11 */ /* 0x000fca00080f1400 */
[----:B-----5:R-:W-:Y:S04]  /*0900*/  STG.E desc[UR8][R2.64], R17 ;  /* 0x0000001102007986 */ /* 0x020fe8000c101908 */
[----:B------:R-:W-:Y:S01]  /*0910*/  STG.E desc[UR8][R2.64+0x4], R24 ;  /* 0x0000041802007986 */ /* 0x000fe2000c101908 */
[----:B------:R-:W-:Y:S05]  /*0920*/  EXIT ;  /* 0x000000000000794d */ /* 0x000fea0003800000 */
        .weak           $__internal_2_$__cuda_sm_9x_mma_sub_byte_internal_m8n8k32_s4_s4
        .type           $__internal_2_$__cuda_sm_9x_mma_sub_byte_internal_m8n8k32_s4_s4,@function
        .size           $__internal_2_$__cuda_sm_9x_mma_sub_byte_internal_m8n8k32_s4_s4,(.L_x_69 - $__internal_2_$__cuda_sm_9x_mma_sub_byte_internal_m8n8k32_s4_s4)
$__internal_2_$__cuda_sm_9x_mma_sub_byte_internal_m8n8k32_s4_s4:
[C---:B------:R-:W-:Y:S01]  /*0930*/  LOP3.LUT R11, R8.reuse, 0xf00, RZ, 0xc0, !PT ;  /* 0x00000f00080b7812 */ /* 0x040fe200078ec0ff */
[C---:B------:R-:W-:Y:S01]  /*0940*/  IMAD.SHL.U32 R10, R8.reuse, 0x10000000, RZ ;  /* 0x10000000080a7824 */ /* 0x040fe200078e00ff */
[C---:B------:R-:W-:Y:S01]  /*0950*/  LOP3.LUT R13, R9.reuse, 0xf00, RZ, 0xc0, !PT ;  /* 0x00000f00090d7812 */ /* 0x040fe200078ec0ff */
[----:B------:R-:W-:Y:S01]  /*0960*/  IMAD.SHL.U32 R12, R9, 0x10000000, RZ ;  /* 0x10000000090c7824 */ /* 0x000fe200078e00ff */
[----:B------:R-:W-:Y:S01]  /*0970*/  LOP3.LUT R26, R8, 0xf0, RZ, 0xc0, !PT ;  /* 0x000000f0081a7812 */ /* 0x000fe200078ec0ff */
[----:B------:R-:W-:Y:S01]  /*0980*/  IMAD.SHL.U32 R11, R11, 0x100000, RZ ;  /* 0x001000000b0b7824 */ /* 0x000fe200078e00ff */
[----:B------:R-:W-:Y:S01]  /*0990*/  SHF.R.S32.HI R10, RZ, 0x1c, R10 ;  /* 0x0000001cff0a7819 */ /* 0x000fe2000001140a */
[----:B------:R-:W-:Y:S01]  /*09a0*/  IMAD.SHL.U32 R13, R13, 0x100000, RZ ;  /* 0x001000000d0d7824 */ /* 0x000fe200078e00ff */
[----:B------:R-:W-:Y:S01]  /*09b0*/  SHF.R.S32.HI R12, RZ, 0x1c, R12 ;  /* 0x0000001cff0c7819 */ /* 0x000fe2000001140c */
[----:B------:R-:W-:Y:S01]  /*09c0*/  IMAD.SHL.U32 R26, R26, 0x1000000, RZ ;  /* 0x010000001a1a7824 */ /* 0x000fe200078e00ff */
[----:B------:R-:W-:Y:S01]  /*09d0*/  LOP3.LUT R10, R10, 0xff, RZ, 0xc0, !PT ;  /* 0x000000ff0a0a7812 */ /* 0x000fe200078ec0ff */
[----:B------:R-:W-:Y:S05]  /*09e0*/  WARPSYNC.ALL ;  /* 0x0000000000007948 */ /* 0x000fea0003800000 */
[----:B------:R-:W-:-:S02]  /*09f0*/  SHF.R.S32.HI R11, RZ, 0x14, R11 ;  /* 0x00000014ff0b7819 */ /* 0x000fc4000001140b */
[----:B------:R-:W-:Y:S02]  /*0a00*/  LOP3.LUT R12, R12, 0xff, RZ, 0xc0, !PT ;  /* 0x000000ff0c0c7812 */ /* 0x000fe400078ec0ff */
[----:B------:R-:W-:Y:S02]  /*0a10*/  SHF.R.S32.HI R13, RZ, 0x14, R13 ;  /* 0x00000014ff0d7819 */ /* 0x000fe4000001140d */
[----:B------:R-:W-:Y:S02]  /*0a20*/  LOP3.LUT R11, R10, 0xff00, R11, 0xf8, !PT ;  /* 0x0000ff000a0b7812 */ /* 0x000fe400078ef80b */
[----:B------:R-:W-:Y:S02]  /*0a30*/  LOP3.LUT R10, R12, 0xff00, R13, 0xf8, !PT ;  /* 0x0000ff000c0a7812 */ /* 0x000fe400078ef80d */
[C---:B------:R-:W-:Y:S02]  /*0a40*/  LOP3.LUT R12, R9.reuse, 0xf0, RZ, 0xc0, !PT ;  /* 0x000000f0090c7812 */ /* 0x040fe400078ec0ff */
[----:B------:R-:W-:-:S02]  /*0a50*/  LOP3.LUT R13, R9, 0xf000, RZ, 0xc0, !PT ;  /* 0x0000f000090d7812 */ /* 0x000fc400078ec0ff */
[----:B------:R-:W-:Y:S01]  /*0a60*/  LOP3.LUT R15, R9, 0xf0000, RZ, 0xc0, !PT ;  /* 0x000f0000090f7812 */ /* 0x000fe200078ec0ff */
[----:B------:R-:W-:Y:S01]  /*0a70*/  IMAD.SHL.U32 R12, R12, 0x1000000, RZ ;  /* 0x010000000c0c7824 */ /* 0x000fe200078e00ff */
[C---:B------:R-:W-:Y:S01]  /*0a80*/  LOP3.LUT R14, R8.reuse, 0xf0000, RZ, 0xc0, !PT ;  /* 0x000f0000080e7812 */ /* 0x040fe200078ec0ff */
[----:B------:R-:W-:Y:S01]  /*0a90*/  IMAD.U32 R13, R13, 0x10000, RZ ;  /* 0x000100000d0d7824 */ /* 0x000fe200078e00ff */
[----:B------:R-:W-:Y:S01]  /*0aa0*/  LOP3.LUT R23, R8, 0xf000, RZ, 0xc0, !PT ;  /* 0x0000f00008177812 */ /* 0x000fe200078ec0ff */
[----:B------:R-:W-:Y:S01]  /*0ab0*/  IMAD.SHL.U32 R15, R15, 0x1000, RZ ;  /* 0x000010000f0f7824 */ /* 0x000fe200078e00ff */
[----:B------:R-:W-:Y:S01]  /*0ac0*/  SHF.R.S32.HI R12, RZ, 0x1c, R12 ;  /* 0x0000001cff0c7819 */ /* 0x000fe2000001140c */
[----:B------:R-:W-:Y:S01]  /*0ad0*/  IMAD.SHL.U32 R14, R14, 0x1000, RZ ;  /* 0x000010000e0e7824 */ /* 0x000fe200078e00ff */
[----:B------:R-:W-:Y:S01]  /*0ae0*/  SHF.R.S32.HI R13, RZ, 0x14, R13 ;  /* 0x00000014ff0d7819 */ /* 0x000fe2000001140d */
[----:B------:R-:W-:Y:S01]  /*0af0*/  IMAD.U32 R23, R23, 0x10000, RZ ;  /* 0x0001000017177824 */ /* 0x000fe200078e00ff */
[----:B------:R-:W-:-:S02]  /*0b00*/  LOP3.LUT R12, R12, 0xff, RZ, 0xc0, !PT ;  /* 0x000000ff0c0c7812 */ /* 0x000fc400078ec0ff */
[----:B------:R-:W-:Y:S02]  /*0b10*/  SHF.R.S32.HI R26, RZ, 0x1c, R26 ;  /* 0x0000001cff1a7819 */ /* 0x000fe4000001141a */
[----:B------:R-:W-:Y:S02]  /*0b20*/  SHF.R.S32.HI R15, RZ, 0xc, R15 ;  /* 0x0000000cff0f7819 */ /* 0x000fe4000001140f */
[----:B------:R-:W-:Y:S02]  /*0b30*/  SHF.R.S32.HI R14, RZ, 0xc, R14 ;  /* 0x0000000cff0e7819 */ /* 0x000fe4000001140e */
[----:B------:R-:W-:Y:S02]  /*0b40*/  LOP3.LUT R13, R12, 0xff00, R13, 0xf8, !PT ;  /* 0x0000ff000c0d7812 */ /* 0x000fe400078ef80d */
[----:B------:R-:W-:Y:S02]  /*0b50*/  SHF.R.S32.HI R23, RZ, 0x14, R23 ;  /* 0x00000014ff177819 */ /* 0x000fe40000011417 */
[----:B------:R-:W-:-:S02]  /*0b60*/  LOP3.LUT R26, R26, 0xff, RZ, 0xc0, !PT ;  /* 0x000000ff1a1a7812 */ /* 0x000fc400078ec0ff */
[----:B------:R-:W-:Y:S02]  /*0b70*/  LOP3.LUT R12, R8, 0xf00000, RZ, 0xc0, !PT ;  /* 0x00f00000080c7812 */ /* 0x000fe400078ec0ff */
[----:B------:R-:W-:Y:S02]  /*0b80*/  LOP3.LUT R10, R10, 0xff0000, R15, 0xf8, !PT ;  /* 0x00ff00000a0a7812 */ /* 0x000fe400078ef80f */
[----:B------:R-:W-:Y:S01]  /*0b90*/  LOP3.LUT R15, R9, 0xf000000, RZ, 0xc0, !PT ;  /* 0x0f000000090f7812 */ /* 0x000fe200078ec0ff */
[----:B------:R-:W-:Y:S01]  /*0ba0*/  IMAD.SHL.U32 R12, R12, 0x100, RZ ;  /* 0x000001000c0c7824 */ /* 0x000fe200078e00ff */
[----:B------:R-:W-:Y:S02]  /*0bb0*/  LOP3.LUT R11, R11, 0xff0000, R14, 0xf8, !PT ;  /* 0x00ff00000b0b7812 */ /* 0x000fe400078ef80e */
[----:B------:R-:W-:Y:S01]  /*0bc0*/  LOP3.LUT R23, R26, 0xff00, R23, 0xf8, !PT ;  /* 0x0000ff001a177812 */ /* 0x000fe200078ef817 */
[----:B------:R-:W-:Y:S01]  /*0bd0*/  IMAD.SHL.U32 R15, R15, 0x10, RZ ;  /* 0x000000100f0f7824 */ /* 0x000fe200078e00ff */
[----:B------:R-:W-:-:S02]  /*0be0*/  LOP3.LUT R14, R8, 0xf000000, RZ, 0xc0, !PT ;  /* 0x0f000000080e7812 */ /* 0x000fc400078ec0ff */
[----:B------:R-:W-:Y:S02]  /*0bf0*/  LOP3.LUT R26, R9, 0xf00000, RZ, 0xc0, !PT ;  /* 0x00f00000091a7812 */ /* 0x000fe400078ec0ff */
[----:B------:R-:W-:Y:S01]  /*0c00*/  SHF.R.S32.HI R12, RZ, 0xc, R12 ;  /* 0x0000000cff0c7819 */ /* 0x000fe2000001140c */
[----:B------:R-:W-:Y:S01]  /*0c10*/  IMAD.SHL.U32 R14, R14, 0x10, RZ ;  /* 0x000000100e0e7824 */ /* 0x000fe200078e00ff */
[----:B------:R-:W-:Y:S01]  /*0c20*/  SHF.R.S32.HI R15, RZ, 0x4, R15 ;  /* 0x00000004ff0f7819 */ /* 0x000fe2000001140f */
[----:B------:R-:W-:Y:S01]  /*0c30*/  IMAD.SHL.U32 R26, R26, 0x100, RZ ;  /* 0x000001001a1a7824 */ /* 0x000fe200078e00ff */
[----:B------:R-:W-:Y:S02]  /*0c40*/  LOP3.LUT R12, R23, 0xff0000, R12, 0xf8, !PT ;  /* 0x00ff0000170c7812 */ /* 0x000fe400078ef80c */
[----:B------:R-:W-:Y:S02]  /*0c50*/  SHF.R.S32.HI R14, RZ, 0x4, R14 ;  /* 0x00000004ff0e7819 */ /* 0x000fe4000001140e */
[----:B------:R-:W-:-:S02]  /*0c60*/  SHF.R.S32.HI R26, RZ, 0xc, R26 ;  /* 0x0000000cff1a7819 */ /* 0x000fc4000001141a */
[----:B------:R-:W-:Y:S02]  /*0c70*/  LOP3.LUT R10, R10, 0xff000000, R15, 0xf8, !PT ;  /* 0xff0000000a0a7812 */ /* 0x000fe400078ef80f */
[----:B------:R-:W-:Y:S01]  /*0c80*/  LOP3.LUT R23, R9, 0xf0000000, RZ, 0xc0, !PT ;  /* 0xf000000009177812 */ /* 0x000fe200078ec0ff */
[----:B------:R-:W-:Y:S01]  /*0c90*/  IMAD.MOV.U32 R9, RZ, RZ, RZ ;  /* 0x000000ffff097224 */ /* 0x000fe200078e00ff */
[----:B------:R-:W-:Y:S02]  /*0ca0*/  LOP3.LUT R15, R8, 0xf0000000, RZ, 0xc0, !PT ;  /* 0xf0000000080f7812 */ /* 0x000fe400078ec0ff */
[----:B------:R-:W-:Y:S02]  /*0cb0*/  LOP3.LUT R8, R11, 0xff000000, R14, 0xf8, !PT ;  /* 0xff0000000b087812 */ /* 0x000fe400078ef80e */
[----:B------:R-:W-:Y:S02]  /*0cc0*/  LOP3.LUT R13, R13, 0xff0000, R26, 0xf8, !PT ;  /* 0x00ff00000d0d7812 */ /* 0x000fe400078ef81a */
[----:B------:R-:W-:Y:S01]  /*0cd0*/  SHF.R.S32.HI R14, RZ, 0x4, R23 ;  /* 0x00000004ff0e7819 */ /* 0x000fe20000011417 */
[----:B------:R-:W-:Y:S01]  /*0ce0*/  IMAD.MOV.U32 R23, RZ, RZ, 0x0 ;  /* 0x00000000ff177424 */ /* 0x000fe200078e00ff */
[----:B------:R-:W-:Y:S01]  /*0cf0*/  SHF.R.S32.HI R15, RZ, 0x4, R15 ;  /* 0x00000004ff0f7819 */ /* 0x000fe2000001140f */
[----:B------:R-:W-:Y:S01]  /*0d00*/  IMMA.16816.S8.S8 R8, R8.ROW, R10.COL, RZ ;  /* 0x0000000a08087237 */ /* 0x000fe200004054ff */
[----:B------:R-:W-:Y:S01]  /*0d10*/  LOP3.LUT R14, R13, 0xff000000, R14, 0xf8, !PT ;  /* 0xff0000000d0e7812 */ /* 0x000fe200078ef80e */
[----:B------:R-:W-:Y:S01]  /*0d20*/  IMAD.MOV.U32 R13, RZ, RZ, RZ ;  /* 0x000000ffff0d7224 */ /* 0x000fe200078e00ff */
[----:B------:R-:W-:-:S07]  /*0d30*/  LOP3.LUT R12, R12, 0xff000000, R15, 0xf8, !PT ;  /* 0xff0000000c0c7812 */ /* 0x000fce00078ef80f */
[----:B------:R-:W-:-:S15]  /*0d40*/  IMMA.16816.S8.S8 R12, R12.ROW, R14.COL, RZ ;  /* 0x0000000e0c0c7237 */ /* 0x000fde00004054ff */
[----:B------:R-:W-:-:S04]  /*0d50*/  NOP ;  /* 0x0000000000007918 */ /* 0x000fc80000000000 */
[----:B------:R-:W-:Y:S02]  /*0d60*/  IADD3 R17, PT, PT, R17, R8, R12 ;  /* 0x0000000811117210 */ /* 0x000fe40007ffe00c */
[----:B------:R-:W-:Y:S01]  /*0d70*/  IADD3 R24, PT, PT, R24, R9, R13 ;  /* 0x0000000918187210 */ /* 0x000fe20007ffe00d */
[----:B------:R-:W-:Y:S06]  /*0d80*/  RET.REL.NODEC R22 `(_Z24simple_mma_gemm_imma8832PKjS0_PKiPiiii) ;  /* 0xfffffff0169c7950 */ /* 0x000fec0003c3ffff */
.L_x_53:
        /* <DEDUP_REMOVED lines=15> */
.L_x_69:


//--------------------- .text._Z25simple_wmma_gemm_imma8832PKjS0_PKiPiiii --------------------------
	.section	.text._Z25simple_wmma_gemm_imma8832PKjS0_PKiPiiii,"ax",@progbits
	.align	128
        .global         _Z25simple_wmma_gemm_imma8832PKjS0_PKiPiiii
        .type           _Z25simple_wmma_gemm_imma8832PKjS0_PKiPiiii,@function
        .size           _Z25simple_wmma_gemm_imma8832PKjS0_PKiPiiii,(.L_x_70 - _Z25simple_wmma_gemm_imma8832PKjS0_PKiPiiii)
        .other          _Z25simple_wmma_gemm_imma8832PKjS0_PKiPiiii,@"STO_CUDA_ENTRY STV_DEFAULT"
_Z25simple_wmma_gemm_imma8832PKjS0_PKiPiiii:
.text._Z25simple_wmma_gemm_imma8832PKjS0_PKiPiiii:
[----:B------:R-:W-:Y:S01]  /*0000*/  LDC R1, c[0x0][0x37c] ;  /* 0x0000df00ff017b82 */ /* 0x000fe20000000800 */
[----:B------:R-:W0:Y:S07]  /*0010*/  S2R R3, SR_TID.X ;  /* 0x0000000000037919 */ /* 0x000e2e0000002100 */
[----:B------:R-:W0:Y:S01]  /*0020*/  LDC R0, c[0x0][0x360] ;  /* 0x0000d800ff007b82 */ /* 0x000e220000000800 */
[----:B------:R-:W1:Y:S01]  /*0030*/  LDCU.64 UR8, c[0x0][0x3a0] ;  /* 0x00007400ff0877ac */ /* 0x000e620008000a00 */
[----:B------:R-:W2:Y:S01]  /*0040*/  S2R R5, SR_TID.Y ;  /* 0x0000000000057919 */ /* 0x000ea20000002200 */
[----:B------:R-:W3:Y:S05]  /*0050*/  LDCU.64 UR6, c[0x0][0x358] ;  /* 0x00006b00ff0677ac */ /* 0x000eea0008000a00 */
[----:B------:R-:W0:Y:S01]  /*0060*/  S2UR UR4, SR_CTAID.X ;  /* 0x00000000000479c3 */ /* 0x000e220000002500 */
[----:B------:R-:W4:Y:S07]  /*0070*/  LDCU UR10, c[0x0][0x3a8] ;  /* 0x00007500ff0a77ac */ /* 0x000f2e0008000800 */
[----:B------:R-:W2:Y:S08]  /*0080*/  S2UR UR5, SR_CTAID.Y ;  /* 0x00000000000579c3 */ /* 0x000eb00000002600 */
[----:B------:R-:W2:Y:S01]  /*0090*/  LDC R2, c[0x0][0x364] ;  /* 0x0000d900ff027b82 */ /* 0x000ea20000000800 */
[----:B0-----:R-:W-:-:S07]  /*00a0*/  IMAD R0, R0, UR4, R3 ;  /* 0x0000000400007c24 */ /* 0x001fce000f8e0203 */
[----:B------:R-:W0:Y:S01]  /*00b0*/  LDC R10, c[0x0][0x3a8] ;  /* 0x0000ea00ff0a7b82 */ /* 0x000e220000000800 */
[----:B------:R-:W-:-:S04]  /*00c0*/  SHF.R.U32.HI R0, RZ, 0x2, R0 ;  /* 0x00000002ff007819 */ /* 0x000fc80000011600 */
[----:B------:R-:W-:Y:S01]  /*00d0*/  LOP3.LUT R0, R0, 0x3ffffff8, RZ, 0xc0, !PT ;  /* 0x3ffffff800007812 */ /* 0x000fe200078ec0ff */
[----:B--2---:R-:W-:-:S04]  /*00e0*/  IMAD R2, R2, UR5, R5 ;  /* 0x0000000502027c24 */ /* 0x004fc8000f8e0205 */
[----:B------:R-:W-:-:S05]  /*00f0*/  IMAD.SHL.U32 R2, R2, 0x8, RZ ;  /* 0x0000000802027824 */ /* 0x000fca00078e00ff */
[----:B-1----:R-:W-:Y:S02]  /*0100*/  ISETP.GE.AND P0, PT, R2, UR9, PT ;  /* 0x0000000902007c0c */ /* 0x002fe4000bf06270 */
[----:B0-----:R-:W-:Y:S02]  /*0110*/  ISETP.GE.AND P1, PT, R10, 0x1, PT ;  /* 0x000000010a00780c */ /* 0x001fe40003f26270 */
[----:B------:R-:W-:Y:S01]  /*0120*/  ISETP.LT.AND P0, PT, R0, UR8, !P0 ;  /* 0x0000000800007c0c */ /* 0x000fe2000c701270 */
[----:B------:R-:W0:-:S12]  /*0130*/  LDCU UR8, c[0x0][0x3a8] ;  /* 0x00007500ff0877ac */ /* 0x000e180008000800 */
[----:B---34-:R-:W-:Y:S05]  /*0140*/  @!P0 BRA `(.L_x_54) ;  /* 0x0000000000408947 */ /* 0x018fea0003800000 */
[----:B------:R-:W1:Y:S01]  /*0150*/  S2R R3, SR_LANEID ;  /* 0x0000000000037919 */ /* 0x000e620000000000 */
[----:B------:R-:W2:Y:S01]  /*0160*/  LDCU.64 UR4, c[0x0][0x390] ;  /* 0x00007200ff0477ac */ /* 0x000ea20008000a00 */
[----:B------:R-:W-:Y:S02]  /*0170*/  IMAD R7, R0, UR9, RZ ;  /* 0x0000000900077c24 */ /* 0x000fe4000f8e02ff */
[----:B------:R-:W-:-:S03]  /*0180*/  IMAD.MOV.U32 R5, RZ, RZ, RZ ;  /* 0x000000ffff057224 */ /* 0x000fc600078e00ff */
[----:B------:R-:W-:-:S05]  /*0190*/  IADD3 R7, P2, PT, R7, R2, RZ ;  /* 0x0000000207077210 */ /* 0x000fca0007f5e0ff */
[----:B------:R-:W-:Y:S01]  /*01a0*/  IMAD.X R6, RZ, RZ, RZ, P2 ;  /* 0x000000ffff067224 */ /* 0x000fe200010e06ff */
[----:B--2---:R-:W-:-:S04]  /*01b0*/  LEA R9, P2, R7, UR4, 0x2 ;  /* 0x0000000407097c11 */ /* 0x004fc8000f8410ff */
[----:B------:R-:W-:Y:S01]  /*01c0*/  LEA.HI.X R7, R7, UR5, R6, 0x2, P2 ;  /* 0x0000000507077c11 */ /* 0x000fe200090f1406 */
[----:B------:R-:W-:Y:S05]  /*01d0*/  WARPSYNC.ALL ;  /* 0x0000000000007948 */ /* 0x000fea0003800000 */
[----:B------:R-:W-:Y:S01]  /*01e0*/  USHF.R.U32.HI UR4, URZ, 0x1, UR9 ;  /* 0x00000001ff047899 */ /* 0x000fe20008011609 */
[----:B-1----:R-:W-:Y:S02]  /*01f0*/  LOP3.LUT R4, R3, 0x3, RZ, 0xc0, !PT ;  /* 0x0000000303047812 */ /* 0x002fe400078ec0ff */
[----:B------:R-:W-:-:S05]  /*0200*/  SHF.R.U32.HI R3, RZ, 0x2, R3 ;  /* 0x00000002ff037819 */ /* 0x000fca0000011603 */
[----:B------:R-:W-:-:S03]  /*0210*/  IMAD.WIDE.U32 R4, R3, UR4, R4 ;  /* 0x0000000403047c25 */ /* 0x000fc6000f8e0004 */
[----:B------:R-:W-:-:S04]  /*0220*/  LEA R8, P2, R4, R9, 0x3 ;  /* 0x0000000904087211 */ /* 0x000fc800078418ff */
[----:B------:R-:W-:-:S06]  /*0230*/  LEA.HI.X R9, R4, R7, R5, 0x3, P2 ;  /* 0x0000000704097211 */ /* 0x000fcc00010f1c05 */
[----:B------:R-:W5:Y:S03]  /*0240*/  LDG.E.64 R8, desc[UR6][R8.64] ;  /* 0x0000000608087981 */ /* 0x000f66000c1e1b00 */
.L_x_54:
[----:B------:R-:W-:Y:S05]  /*0250*/  @!P1 BRA `(.L_x_55) ;  /* 0x0000000800689947 */ /* 0x000fea0003800000 */
[C---:B------:R-:W-:Y:S01]  /*0260*/  ISETP.GE.U32.AND P1, PT, R10.reuse, 0x61, PT ;  /* 0x000000610a00780c */ /* 0x040fe20003f26070 */
[----:B------:R-:W-:Y:S01]  /*0270*/  VIADD R3, R10, 0xffffffff ;  /* 0xffffffff0a037836 */ /* 0x000fe20000000000 */
[----:B------:R-:W-:Y:S01]  /*0280*/  SHF.R.U32.HI R17, RZ, 0x3, R10 ;  /* 0x00000003ff117819 */ /* 0x000fe2000001160a */
[----:B------:R-:W-:-:S03]  /*0290*/  IMAD.MOV.U32 R4, RZ, RZ, RZ ;  /* 0x000000ffff047224 */ /* 0x000fc600078e00ff */
[----:B------:R-:W-:Y:S01]  /*02a0*/  LEA.HI R5, R3, 0x1, RZ, 0x1b ;  /* 0x0000000103057811 */ /* 0x000fe200078fd8ff */
[-C--:B------:R-:W-:Y:S02]  /*02b0*/  IMAD R7, R0, R17.reuse, RZ ;  /* 0x0000001100077224 */ /* 0x080fe400078e02ff */
[----:B------:R-:W-:Y:S01]  /*02c0*/  IMAD R17, R2, R17, RZ ;  /* 0x0000001102117224 */ /* 0x000fe200078e02ff */
[----:B------:R-:W-:-:S03]  /*02d0*/  LOP3.LUT R3, R5, 0x3, RZ, 0xc0, !PT ;  /* 0x0000000305037812 */ /* 0x000fc600078ec0ff */
[----:B------:R-:W-:Y:S05]  /*02e0*/  @!P1 BRA `(.L_x_56) ;  /* 0x0000000400b49947 */ /* 0x000fea0003800000 */
[----:B------:R-:W1:Y:S01]  /*02f0*/  LDC.64 R26, c[0x0][0x380] ;  /* 0x0000e000ff1a7b82 */ /* 0x000e620000000a00 */
[----:B------:R-:W-:Y:S01]  /*0300*/  LOP3.LUT R5, R5, 0xffffffc, RZ, 0xc0, !PT ;  /* 0x0ffffffc05057812 */ /* 0x000fe200078ec0ff */
[----:B------:R-:W-:Y:S01]  /*0310*/  BSSY.RECONVERGENT B0, `(.L_x_56) ;  /* 0x000006a000007945 */ /* 0x000fe20003800200 */
[----:B------:R-:W-:Y:S02]  /*0320*/  VIADD R18, R17, 0x8 ;  /* 0x0000000811127836 */ /* 0x000fe40000000000 */
[----:B------:R-:W-:Y:S02]  /*0330*/  VIADD R19, R7, 0x8 ;  /* 0x0000000807137836 */ /* 0x000fe40000000000 */
[----:B------:R-:W-:Y:S01]  /*0340*/  IMAD.MOV.U32 R4, RZ, RZ, RZ ;  /* 0x000000ffff047224 */ /* 0x000fe200078e00ff */
[----:B------:R-:W2:Y:S01]  /*0350*/  LDC.64 R22, c[0x0][0x388] ;  /* 0x0000e200ff167b82 */ /* 0x000ea20000000a00 */
[----:B------:R-:W-:-:S07]  /*0360*/  IMAD.MOV R20, RZ, RZ, -R5 ;  /* 0x000000ffff147224 */ /* 0x000fce00078e0a05 */
.L_x_61:
[----:B------:R-:W-:-:S05]  /*0370*/  VIADD R20, R20, 0x4 ;  /* 0x0000000414147836 */ /* 0x000fca0000000000 */
[----:B------:R-:W-:Y:S01]  /*0380*/  ISETP.NE.AND P1, PT, R20, RZ, PT ;  /* 0x000000ff1400720c */ /* 0x000fe20003f25270 */
[----:B------:R-:W-:-:S12]  /*0390*/  @!P0 BRA `(.L_x_57) ;  /* 0x00000000005c8947 */ /* 0x000fd80003800000 */
[----:B------:R-:W3:Y:S01]  /*03a0*/  S2R R5, SR_LANEID ;  /* 0x0000000000057919 */ /* 0x000ee20000000000 */
[----:B------:R-:W-:Y:S05]  /*03b0*/  WARPSYNC.ALL ;  /* 0x0000000000007948 */ /* 0x000fea0003800000 */
[----:B0-----:R-:W-:Y:S01]  /*03c0*/  USHF.R.U32.HI UR4, URZ, 0x3, UR8 ;  /* 0x00000003ff047899 */ /* 0x001fe20008011608 */
[----:B------:R-:W-:Y:S02]  /*03d0*/  VIADD R13, R19, 0xfffffff8 ;  /* 0xfffffff8130d7836 */ /* 0x000fe40000000000 */
[----:B------:R-:W-:Y:S02]  /*03e0*/  VIADD R11, R18, 0xfffffff8 ;  /* 0xfffffff8120b7836 */ /* 0x000fe40000000000 */
[----:B------:R-:W-:-:S02]  /*03f0*/  IMAD.MOV.U32 R15, RZ, RZ, RZ ;  /* 0x000000ffff0f7224 */ /* 0x000fc400078e00ff */
[----:B-1----:R-:W-:-:S04]  /*0400*/  IMAD.WIDE.U32 R12, R13, 0x4, R26 ;  /* 0x000000040d0c7825 */ /* 0x002fc800078e001a */
[----:B--2---:R-:W-:Y:S01]  /*0410*/  IMAD.WIDE.U32 R10, R11, 0x4, R22 ;  /* 0x000000040b0a7825 */ /* 0x004fe200078e0016 */
[----:B---3--:R-:W-:Y:S02]  /*0420*/  LOP3.LUT R14, R5, 0x3, RZ, 0xc0, !PT ;  /* 0x00000003050e7812 */ /* 0x008fe400078ec0ff */
[----:B------:R-:W-:-:S05]  /*0430*/  SHF.R.U32.HI R5, RZ, 0x2, R5 ;  /* 0x00000002ff057819 */ /* 0x000fca0000011605 */
[----:B------:R-:W-:-:S03]  /*0440*/  IMAD.WIDE.U32 R14, R5, UR4, R14 ;  /* 0x00000004050e7c25 */ /* 0x000fc6000f8e000e */
[C---:B------:R-:W-:Y:S02]  /*0450*/  LEA R12, P2, R14.reuse, R12, 0x2 ;  /* 0x0000000c0e0c7211 */ /* 0x040fe400078410ff */
[C---:B------:R-:W-:Y:S02]  /*0460*/  LEA R10, P3, R14.reuse, R10, 0x2 ;  /* 0x0000000a0e0a7211 */ /* 0x040fe400078610ff */
[C-C-:B------:R-:W-:Y:S02]  /*0470*/  LEA.HI.X R13, R14.reuse, R13, R15.reuse, 0x2, P2 ;  /* 0x0000000d0e0d7211 */ /* 0x140fe400010f140f */
[----:B------:R-:W-:-:S03]  /*0480*/  LEA.HI.X R11, R14, R11, R15, 0x2, P3 ;  /* 0x0000000b0e0b7211 */ /* 0x000fc600018f140f */
[----:B------:R0:W5:Y:S04]  /*0490*/  LDG.E R15, desc[UR6][R12.64] ;  /* 0x000000060c0f7981 */ /* 0x000168000c1e1900 */
[----:B------:R0:W5:Y:S02]  /*04a0*/  LDG.E R14, desc[UR6][R10.64] ;  /* 0x000000060a0e7981 */ /* 0x000164000c1e1900 */
[----:B-----5:R-:W-:Y:S01]  /*04b0*/  IMAD.MOV.U32 R5, RZ, RZ, R8 ;  /* 0x000000ffff057224 */ /* 0x020fe200078e0008 */
[----:B------:R-:W-:Y:S01]  /*04c0*/  MOV R6, 0x4f0 ;  /* 0x000004f000067802 */ /* 0x000fe20000000f00 */
[----:B------:R-:W-:-:S07]  /*04d0*/  IMAD.MOV.U32 R16, RZ, RZ, R9 ;  /* 0x000000ffff107224 */ /* 0x000fce00078e0009 */
[----:B0-----:R-:W-:Y:S05]  /*04e0*/  CALL.REL.NOINC `($__internal_3_$__cuda_sm_9x_mma_sub_byte_internal_m8n8k32_s4_s4) ;  /* 0x00000008000c7944 */ /* 0x001fea0003c00000 */
[----:B------:R-:W-:Y:S02]  /*04f0*/  IMAD.MOV.U32 R8, RZ, RZ, R5 ;  /* 0x000000ffff087224 */ /* 0x000fe400078e0005 */
[----:B------:R-:W-:-:S07]  /*0500*/  IMAD.MOV.U32 R9, RZ, RZ, R13 ;  /* 0x000000ffff097224 */ /* 0x000fce00078e000d */
.L_x_57:
[----:B------:R-:W-:Y:S05]  /*0510*/  @!P0 BRA `(.L_x_58) ;  /* 0x00000000005c8947 */ /* 0x000fea0003800000 */
        /* <DEDUP_REMOVED lines=23> */
.L_x_58:
[----:B------:R-:W-:Y:S05]  /*0690*/  @!P0 BRA `(.L_x_59) ;  /* 0x0000000000548947 */ /* 0x000fea0003800000 */
[----:B------:R-:W3:Y:S01]  /*06a0*/  S2R R5, SR_LANEID ;  /* 0x0000000000057919 */ /* 0x000ee20000000000 */
[----:B------:R-:W-:Y:S05]  /*06b0*/  WARPSYNC.ALL ;  /* 0x0000000000007948 */ /* 0x000fea0003800000 */
[----:B0-----:R-:W-:Y:S01]  /*06c0*/  USHF.R.U32.HI UR4, URZ, 0x3, UR8 ;  /* 0x00000003ff047899 */ /* 0x001fe20008011608 */
[----:B------:R-:W-:Y:S02]  /*06d0*/  IMAD.MOV.U32 R13, RZ, RZ, RZ ;  /* 0x000000ffff0d7224 */ /* 0x000fe400078e00ff */
        /* <DEDUP_REMOVED lines=17> */
.L_x_59:
        /* <DEDUP_REMOVED lines=24> */
.L_x_60:
[----:B------:R-:W-:Y:S02]  /*0970*/  VIADD R4, R4, 0x80 ;  /* 0x0000008004047836 */ /* 0x000fe40000000000 */
[----:B------:R-:W-:Y:S02]  /*0980*/  VIADD R18, R18, 0x10 ;  /* 0x0000001012127836 */ /* 0x000fe40000000000 */
[----:B------:R-:W-:Y:S01]  /*0990*/  VIADD R19, R19, 0x10 ;  /* 0x0000001013137836 */ /* 0x000fe20000000000 */
[----:B------:R-:W-:Y:S06]  /*09a0*/  @P1 BRA `(.L_x_61) ;  /* 0xfffffff800701947 */ /* 0x000fec000383ffff */
[----:B0-----:R-:W-:Y:S05]  /*09b0*/  BSYNC.RECONVERGENT B0 ;  /* 0x0000000000007941 */ /* 0x001fea0003800200 */
.L_x_56:
[----:B------:R-:W-:Y:S01]  /*09c0*/  ISETP.NE.AND P1, PT, R3, RZ, PT ;  /* 0x000000ff0300720c */ /* 0x000fe20003f25270 */
[----:B------:R-:W-:-:S12]  /*09d0*/  BSSY.RECONVERGENT B0, `(.L_x_55) ;  /* 0x0000022000007945 */ /* 0x000fd80003800200 */
[----:B------:R-:W-:Y:S05]  /*09e0*/  @!P1 BRA `(.L_x_62) ;  /* 0x0000000000809947 */ /* 0x000fea0003800000 */
[----:B------:R-:W3:Y:S01]  /*09f0*/  LDC.64 R18, c[0x0][0x380] ;  /* 0x0000e000ff127b82 */ /* 0x000ee20000000a00 */
[C---:B------:R-:W-:Y:S01]  /*0a00*/  LEA.HI R17, R4.reuse, R17, RZ, 0x1d ;  /* 0x0000001104117211 */ /* 0x040fe200078fe8ff */
[----:B------:R-:W-:Y:S01]  /*0a10*/  IMAD.MOV R3, RZ, RZ, -R3 ;  /* 0x000000ffff037224 */ /* 0x000fe200078e0a03 */
[----:B------:R-:W-:-:S05]  /*0a20*/  LEA.HI R7, R4, R7, RZ, 0x1d ;  /* 0x0000000704077211 */ /* 0x000fca00078fe8ff */
[----:B------:R-:W4:Y:S02]  /*0a30*/  LDC.64 R20, c[0x0][0x388] ;  /* 0x0000e200ff147b82 */ /* 0x000f240000000a00 */
.L_x_64:
[----:B------:R-:W-:-:S05]  /*0a40*/  VIADD R3, R3, 0x1 ;  /* 0x0000000103037836 */ /* 0x000fca0000000000 */
[----:B------:R-:W-:Y:S01]  /*0a50*/  ISETP.NE.AND P3, PT, R3, RZ, PT ;  /* 0x000000ff0300720c */ /* 0x000fe20003f65270 */
[----:B------:R-:W-:-:S12]  /*0a60*/  @!P0 BRA `(.L_x_63) ;  /* 0x0000000000548947 */ /* 0x000fd80003800000 */
[----:B------:R-:W0:Y:S01]  /*0a70*/  S2R R4, SR_LANEID ;  /* 0x0000000000047919 */ /* 0x000e220000000000 */
[----:B------:R-:W-:Y:S05]  /*0a80*/  WARPSYNC.ALL ;  /* 0x0000000000007948 */ /* 0x000fea0003800000 */
[----:B------:R-:W-:Y:S01]  /*0a90*/  USHF.R.U32.HI UR4, URZ, 0x3, UR10 ;  /* 0x00000003ff047899 */ /* 0x000fe2000801160a */
[----:B------:R-:W-:Y:S01]  /*0aa0*/  IMAD.MOV.U32 R11, RZ, RZ, RZ ;  /* 0x000000ffff0b7224 */ /* 0x000fe200078e00ff */
[----:B0-----:R-:W-:Y:S02]  /*0ab0*/  LOP3.LUT R10, R4, 0x3, RZ, 0xc0, !PT ;  /* 0x00000003040a7812 */ /* 0x001fe400078ec0ff */
[----:B------:R-:W-:Y:S01]  /*0ac0*/  SHF.R.U32.HI R15, RZ, 0x2, R4 ;  /* 0x00000002ff0f7819 */ /* 0x000fe20000011604 */
[----:B---3--:R-:W-:-:S04]  /*0ad0*/  IMAD.WIDE.U32 R4, R7, 0x4, R18 ;  /* 0x0000000407047825 */ /* 0x008fc800078e0012 */
[----:B------:R-:W-:-:S04]  /*0ae0*/  IMAD.WIDE.U32 R14, R15, UR4, R10 ;  /* 0x000000040f0e7c25 */ /* 0x000fc8000f8e000a */
[----:B----4-:R-:W-:Y:S01]  /*0af0*/  IMAD.WIDE.U32 R10, R17, 0x4, R20 ;  /* 0x00000004110a7825 */ /* 0x010fe200078e0014 */
        /* <DEDUP_REMOVED lines=9> */
[----:B012---:R-:W-:Y:S05]  /*0b90*/  CALL.REL.NOINC `($__internal_3_$__cuda_sm_9x_mma_sub_byte_internal_m8n8k32_s4_s4) ;  /* 0x0000000000607944 */ /* 0x007fea0003c00000 */
[----:B------:R-:W-:Y:S02]  /*0ba0*/  IMAD.MOV.U32 R8, RZ, RZ, R5 ;  /* 0x000000ffff087224 */ /* 0x000fe400078e0005 */
[----:B------:R-:W-:-:S07]  /*0bb0*/  IMAD.MOV.U32 R9, RZ, RZ, R13 ;  /* 0x000000ffff097224 */ /* 0x000fce00078e000d */
.L_x_63:
[----:B------:R-:W-:Y:S02]  /*0bc0*/  VIADD R17, R17, 0x4 ;  /* 0x0000000411117836 */ /* 0x000fe40000000000 */
[----:B------:R-:W-:Y:S01]  /*0bd0*/  VIADD R7, R7, 0x4 ;  /* 0x0000000407077836 */ /* 0x000fe20000000000 */
[----:B------:R-:W-:Y:S06]  /*0be0*/  @P3 BRA `(.L_x_64) ;  /* 0xfffffffc00943947 */ /* 0x000fec000383ffff */
.L_x_62:
[----:B0-----:R-:W-:Y:S05]  /*0bf0*/  BSYNC.RECONVERGENT B0 ;  /* 0x0000000000007941 */ /* 0x001fea0003800200 */
.L_x_55:
[----:B------:R-:W0:Y:S01]  /*0c00*/  S2R R4, SR_LANEID ;  /* 0x0000000000047919 */ /* 0x000e220000000000 */
[----:B------:R-:W1:Y:S01]  /*0c10*/  LDC R3, c[0x0][0x3a4] ;  /* 0x0000e900ff037b82 */ /* 0x000e620000000800 */
[----:B------:R-:W2:Y:S01]  /*0c20*/  LDCU.64 UR4, c[0x0][0x398] ;  /* 0x00007300ff0477ac */ /* 0x000ea20008000a00 */
[----:B------:R-:W-:Y:S02]  /*0c30*/  IMAD.MOV.U32 R5, RZ, RZ, RZ ;  /* 0x000000ffff057224 */ /* 0x000fe400078e00ff */
[----:B-1----:R-:W-:Y:S01]  /*0c40*/  IMAD R7, R0, R3, RZ ;  /* 0x0000000300077224 */ /* 0x002fe200078e02ff */
[----:B------:R-:W-:-:S04]  /*0c50*/  SHF.R.U32.HI R3, RZ, 0x1, R3 ;  /* 0x00000001ff037819 */ /* 0x000fc80000011603 */
[----:B------:R-:W-:Y:S02]  /*0c60*/  IADD3 R2, P0, PT, R2, R7, RZ ;  /* 0x0000000702027210 */ /* 0x000fe40007f1e0ff */
[----:B0-----:R-:W-:Y:S02]  /*0c70*/  SHF.R.U32.HI R11, RZ, 0x2, R4 ;  /* 0x00000002ff0b7819 */ /* 0x001fe40000011604 */
[----:B------:R-:W-:Y:S02]  /*0c80*/  LOP3.LUT R4, R4, 0x3, RZ, 0xc0, !PT ;  /* 0x0000000304047812 */ /* 0x000fe400078ec0ff */
[----:B------:R-:W-:-:S03]  /*0c90*/  LEA.HI.X.SX32 R7, R7, RZ, 0x1, P0 ;  /* 0x000000ff07077211 */ /* 0x000fc600000f0eff */
[----:B------:R-:W-:Y:S01]  /*0ca0*/  IMAD.WIDE.U32 R4, R11, R3, R4 ;  /* 0x000000030b047225 */ /* 0x000fe200078e0004 */
[----:B--2---:R-:W-:-:S04]  /*0cb0*/  LEA R3, P0, R2, UR4, 0x2 ;  /* 0x0000000402037c11 */ /* 0x004fc8000f8010ff */
[----:B------:R-:W-:Y:S01]  /*0cc0*/  LEA.HI.X R7, R2, UR5, R7, 0x2, P0 ;  /* 0x0000000502077c11 */ /* 0x000fe200080f1407 */
[----:B------:R-:W-:Y:S05]  /*0cd0*/  WARPSYNC.ALL ;  /* 0x0000000000007948 */ /* 0x000fea0003800000 */
[----:B------:R-:W-:-:S04]  /*0ce0*/  LEA R2, P0, R4, R3, 0x3 ;  /* 0x0000000304027211 */ /* 0x000fc800078018ff */
[----:B------:R-:W-:-:S05]  /*0cf0*/  LEA.HI.X R3, R4, R7, R5, 0x3, P0 ;  /* 0x0000000704037211 */ /* 0x000fca00000f1c05 */
[----:B-----5:R-:W-:Y:S01]  /*0d00*/  STG.E.64 desc[UR6][R2.64], R8 ;  /* 0x0000000802007986 */ /* 0x020fe2000c101b06 */
[----:B------:R-:W-:Y:S05]  /*0d10*/  EXIT ;  /* 0x000000000000794d */ /* 0x000fea0003800000 */
        .weak           $__internal_3_$__cuda_sm_9x_mma_sub_byte_internal_m8n8k32_s4_s4
        .type           $__internal_3_$__cuda_sm_9x_mma_sub_byte_internal_m8n8k32_s4_s4,@function
        .size           $__internal_3_$__cuda_sm_9x_mma_sub_byte_internal_m8n8k32_s4_s4,(.L_x_70 - $__internal_3_$__cuda_sm_9x_mma_sub_byte_internal_m8n8k32_s4_s4)
$__internal_3_$__cuda_sm_9x_mma_sub_byte_internal_m8n8k32_s4_s4:
        /* <DEDUP_REMOVED lines=12> */
[----:B------:R-:W-:Y:S02]  /*0de0*/  LOP3.LUT R8, R14, 0xf00, RZ, 0xc0, !PT ;  /* 0x00000f000e087812 */ /* 0x000fe400078ec0ff */
[----:B------:R-:W-:Y:S02]  /*0df0*/  LOP3.LUT R10, R10, 0xff00, R9, 0xf8, !PT ;  /* 0x0000ff000a0a7812 */ /* 0x000fe400078ef809 */
[----:B------:R-:W-:Y:S01]  /*0e00*/  LOP3.LUT R9, R15, 0xf0000, RZ, 0xc0, !PT ;  /* 0x000f00000f097812 */ /* 0x000fe200078ec0ff */
[----:B------:R-:W-:Y:S01]  /*0e10*/  IMAD.SHL.U32 R8, R8, 0x100000, RZ ;  /* 0x0010000008087824 */ /* 0x000fe200078e00ff */
[----:B------:R-:W-:Y:S02]  /*0e20*/  LOP3.LUT R13, R13, 0xff, RZ, 0xc0, !PT ;  /* 0x000000ff0d0d7812 */ /* 0x000fe400078ec0ff */
[----:B------:R-:W-:Y:S01]  /*0e30*/  SHF.R.S32.HI R12, RZ, 0x1c, R12 ;  /* 0x0000001cff0c7819 */ /* 0x000fe2000001140c */
[----:B------:R-:W-:Y:S01]  /*0e40*/  IMAD.SHL.U32 R9, R9, 0x1000, RZ ;  /* 0x0000100009097824 */ /* 0x000fe200078e00ff */
[----:B------:R-:W-:-:S02]  /*0e50*/  SHF.R.S32.HI R8, RZ, 0x14, R8 ;  /* 0x00000014ff087819 */ /* 0x000fc40000011408 */
[C---:B------:R-:W-:Y:S02]  /*0e60*/  LOP3.LUT R25, R14.reuse, 0xf0, RZ, 0xc0, !PT ;  /* 0x000000f00e197812 */ /* 0x040fe400078ec0ff */
[----:B------:R-:W-:Y:S02]  /*0e70*/  LOP3.LUT R8, R13, 0xff00, R8, 0xf8, !PT ;  /* 0x0000ff000d087812 */ /* 0x000fe400078ef808 */
[----:B------:R-:W-:Y:S01]  /*0e80*/  SHF.R.S32.HI R9, RZ, 0xc, R9 ;  /* 0x0000000cff097819 */ /* 0x000fe20000011409 */
[----:B------:R-:W-:Y:S01]  /*0e90*/  IMAD.SHL.U32 R25, R25, 0x1000000, RZ ;  /* 0x0100000019197824 */ /* 0x000fe200078e00ff */
        /* <DEDUP_REMOVED lines=8> */
[----:B------:R-:W-:Y:S02]  /*0f20*/  LOP3.LUT R24, R14, 0xf000, RZ, 0xc0, !PT ;  /* 0x0000f0000e187812 */ /* 0x000fe400078ec0ff */
[----:B------:R-:W-:Y:S02]  /*0f30*/  LOP3.LUT R13, R8, 0xff0000, R13, 0xf8, !PT ;  /* 0x00ff0000080d7812 */ /* 0x000fe400078ef80d */
[----:B------:R-:W-:Y:S01]  /*0f40*/  SHF.R.S32.HI R10, RZ, 0x4, R10 ;  /* 0x00000004ff0a7819 */ /* 0x000fe2000001140a */
[----:B------:R-:W-:Y:S01]  /*0f50*/  IMAD.U32 R24, R24, 0x10000, RZ ;  /* 0x0001000018187824 */ /* 0x000fe200078e00ff */
[----:B------:R-:W-:-:S02]  /*0f60*/  LOP3.LUT R11, R12, 0xff00, R11, 0xf8, !PT ;  /* 0x0000ff000c0b7812 */ /* 0x000fc400078ef80b */
[----:B------:R-:W-:Y:S02]  /*0f70*/  LOP3.LUT R10, R13, 0xff000000, R10, 0xf8, !PT ;  /* 0xff0000000d0a7812 */ /* 0x000fe400078ef80a */
[----:B------:R-:W-:Y:S02]  /*0f80*/  LOP3.LUT R13, R14, 0xf00000, RZ, 0xc0, !PT ;  /* 0x00f000000e0d7812 */ /* 0x000fe400078ec0ff */
[----:B------:R-:W-:Y:S02]  /*0f90*/  LOP3.LUT R12, R15, 0xf00000, RZ, 0xc0, !PT ;  /* 0x00f000000f0c7812 */ /* 0x000fe400078ec0ff */
[----:B------:R-:W-:Y:S01]  /*0fa0*/  SHF.R.S32.HI R25, RZ, 0x1c, R25 ;  /* 0x0000001cff197819 */ /* 0x000fe20000011419 */
[----:B------:R-:W-:Y:S01]  /*0fb0*/  IMAD.SHL.U32 R13, R13, 0x100, RZ ;  /* 0x000001000d0d7824 */ /* 0x000fe200078e00ff */
[----:B------:R-:W-:Y:S01]  /*0fc0*/  LOP3.LUT R8, R15, 0xf000000, RZ, 0xc0, !PT ;  /* 0x0f0000000f087812 */ /* 0x000fe200078ec0ff */
[----:B------:R-:W-:Y:S01]  /*0fd0*/  IMAD.SHL.U32 R12, R12, 0x100, RZ ;  /* 0x000001000c0c7824 */ /* 0x000fe200078e00ff */
[----:B------:R-:W-:-:S02]  /*0fe0*/  SHF.R.S32.HI R24, RZ, 0x14, R24 ;  /* 0x00000014ff187819 */ /* 0x000fc40000011418 */
[----:B------:R-:W-:Y:S01]  /*0ff0*/  LOP3.LUT R25, R25, 0xff, RZ, 0xc0, !PT ;  /* 0x000000ff19197812 */ /* 0x000fe200078ec0ff */
[----:B------:R-:W-:Y:S01]  /*1000*/  IMAD.SHL.U32 R8, R8, 0x10, RZ ;  /* 0x0000001008087824 */ /* 0x000fe200078e00ff */
[----:B------:R-:W-:Y:S02]  /*1010*/  LOP3.LUT R14, R14, 0xf0000000, RZ, 0xc0, !PT ;  /* 0xf00000000e0e7812 */ /* 0x000fe400078ec0ff */
[----:B------:R-:W-:Y:S02]  /*1020*/  LOP3.LUT R24, R25, 0xff00, R24, 0xf8, !PT ;  /* 0x0000ff0019187812 */ /* 0x000fe400078ef818 */
[----:B------:R-:W-:Y:S02]  /*1030*/  SHF.R.S32.HI R13, RZ, 0xc, R13 ;  /* 0x0000000cff0d7819 */ /* 0x000fe4000001140d */
[----:B------:R-:W-:Y:S02]  /*1040*/  SHF.R.S32.HI R12, RZ, 0xc, R12 ;  /* 0x0000000cff0c7819 */ /* 0x000fe4000001140c */
[----:B------:R-:W-:-:S02]  /*1050*/  LOP3.LUT R15, R15, 0xf0000000, RZ, 0xc0, !PT ;  /* 0xf00000000f0f7812 */ /* 0x000fc400078ec0ff */
[----:B------:R-:W-:Y:S02]  /*1060*/  SHF.R.S32.HI R8, RZ, 0x4, R8 ;  /* 0x00000004ff087819 */ /* 0x000fe40000011408 */
[----:B------:R-:W-:Y:S02]  /*1070*/  LOP3.LUT R13, R24, 0xff0000, R13, 0xf8, !PT ;  /* 0x00ff0000180d7812 */ /* 0x000fe400078ef80d */
[----:B------:R-:W-:Y:S02]  /*1080*/  SHF.R.S32.HI R14, RZ, 0x4, R14 ;  /* 0x00000004ff0e7819 */ /* 0x000fe4000001140e */
[----:B------:R-:W-:Y:S02]  /*1090*/  LOP3.LUT R12, R11, 0xff0000, R12, 0xf8, !PT ;  /* 0x00ff00000b0c7812 */ /* 0x000fe400078ef80c */
[----:B------:R-:W-:Y:S02]  /*10a0*/  SHF.R.S32.HI R15, RZ, 0x4, R15 ;  /* 0x00000004ff0f7819 */ /* 0x000fe4000001140f */
[----:B------:R-:W-:Y:S01]  /*10b0*/  LOP3.LUT R8, R9, 0xff000000, R8, 0xf8, !PT ;  /* 0xff00000009087812 */ /* 0x000fe200078ef808 */
[----:B------:R-:W-:Y:S01]  /*10c0*/  IMAD.MOV.U32 R9, RZ, RZ, RZ ;  /* 0x000000ffff097224 */ /* 0x000fe200078e00ff */
[----:B------:R-:W-:Y:S01]  /*10d0*/  LOP3.LUT R14, R13, 0xff000000, R14, 0xf8, !PT ;  /* 0xff0000000d0e7812 */ /* 0x000fe200078ef80e */
[----:B------:R-:W-:Y:S01]  /*10e0*/  IMAD.MOV.U32 R13, RZ, RZ, RZ ;  /* 0x000000ffff0d7224 */ /* 0x000fe200078e00ff */
[----:B------:R-:W-:-:S04]  /*10f0*/  LOP3.LUT R12, R12, 0xff000000, R15, 0xf8, !PT ;  /* 0xff0000000c0c7812 */ /* 0x000fc800078ef80f */
[----:B------:R-:W-:Y:S08]  /*1100*/  IMMA.16816.S8.S8 R8, R8.ROW, R10.COL, RZ ;  /* 0x0000000a08087237 */ /* 0x000ff000004054ff */
[----:B------:R-:W-:-:S15]  /*1110*/  IMMA.16816.S8.S8 R12, R12.ROW, R14.COL, RZ ;  /* 0x0000000e0c0c7237 */ /* 0x000fde00004054ff */
[----:B------:R-:W-:-:S04]  /*1120*/  NOP ;  /* 0x0000000000007918 */ /* 0x000fc80000000000 */
[----:B------:R-:W-:Y:S01]  /*1130*/  IADD3 R5, PT, PT, R5, R8, R12 ;  /* 0x0000000805057210 */ /* 0x000fe20007ffe00c */
[----:B------:R-:W-:Y:S01]  /*1140*/  IMAD.MOV.U32 R8, RZ, RZ, R6 ;  /* 0x000000ffff087224 */ /* 0x000fe200078e0006 */
[----:B------:R-:W-:Y:S01]  /*1150*/  IADD3 R13, PT, PT, R16, R9, R13 ;  /* 0x00000009100d7210 */ /* 0x000fe20007ffe00d */
[----:B------:R-:W-:-:S04]  /*1160*/  IMAD.MOV.U32 R9, RZ, RZ, 0x0 ;  /* 0x00000000ff097424 */ /* 0x000fc800078e00ff */
[----:B------:R-:W-:Y:S05]  /*1170*/  RET.REL.NODEC R8 `(_Z25simple_wmma_gemm_imma8832PKjS0_PKiPiiii) ;  /* 0xffffffec08a07950 */ /* 0x000fea0003c3ffff */
.L_x_65:
        /* <DEDUP_REMOVED lines=16> */
.L_x_70:


//--------------------- .text._Z17compute_gemm_immaPKhS0_PKiPiii --------------------------
	.section	.text._Z17compute_gemm_immaPKhS0_PKiPiii,"ax",@progbits
	.align	128
        .global         _Z17compute_gemm_immaPKhS0_PKiPiii
        .type           _Z17compute_gemm_immaPKhS0_PKiPiii,@function
        .size           _Z17compute_gemm_immaPKhS0_PKiPiii,(.L_x_75 - _Z17compute_gemm_immaPKhS0_PKiPiii)
        .other          _Z17compute_gemm_immaPKhS0_PKiPiii,@"STO_CUDA_ENTRY STV_DEFAULT"
_Z17compute_gemm_immaPKhS0_PKiPiii:
.text._Z17compute_gemm_immaPKhS0_PKiPiii:
[----:B------:R-:W-:Y:S01]  /*0000*/  LDC R1, c[0x0][0x37c] ;  /* 0x0000df00ff017b82 */ /* 0x000fe20000000800 */
[----:B------:R-:W-:Y:S05]  /*0010*/  EXIT ;  /* 0x000000000000794d */ /* 0x000fea0003800000 */
.L_x_66:
        /* <DEDUP_REMOVED lines=14> */
.L_x_75:


//--------------------- .nv.shared.reserved.0     --------------------------
	.section	.nv.shared.reserved.0,"aw",@nobits
	.weak		__nv_reservedSMEM_offset_0_alias
	.size		__nv_reservedSMEM_offset_0_alias, 0, 64
	.other		__nv_reservedSMEM_offset_0_alias,@"STO_CUDA_RESERVED_SHARED STV_DEFAULT"
__nv_reservedSMEM_offset_0_alias:
	.zero		0
	.zero		64


//--------------------- .nv.constant0._Z25simple_mma_gemm_imma16864PKjS0_PKiPiiii --------------------------
	.section	.nv.constant0._Z25simple_mma_gemm_imma16864PKjS0_PKiPiiii,"a",@progbits
	.sectionflags	@""
	.align	4
.nv.constant0._Z25simple_mma_gemm_imma16864PKjS0_PKiPiiii:
	.zero		940


//--------------------- .nv.constant0._Z25simple_mma_gemm_imma16832PKjS0_PKiPiiii --------------------------
	.section	.nv.constant0._Z25simple_mma_gemm_imma16832PKjS0_PKiPiiii,"a",@progbits
	.sectionflags	@""
	.align	4
.nv.constant0._Z25simple_mma_gemm_imma16832PKjS0_PKiPiiii:
	.zero		940


//--------------------- .nv.constant0._Z24simple_mma_gemm_imma8832PKjS0_PKiPiiii --------------------------
	.section	.nv.constant0._Z24simple_mma_gemm_imma8832PKjS0_PKiPiiii,"a",@progbits
	.sectionflags	@""
	.align	4
.nv.constant0._Z24simple_mma_gemm_imma8832PKjS0_PKiPiiii:
	.zero		940


//--------------------- .nv.constant0._Z25simple_wmma_gemm_imma8832PKjS0_PKiPiiii --------------------------
	.section	.nv.constant0._Z25simple_wmma_gemm_imma8832PKjS0_PKiPiiii,"a",@progbits
	.sectionflags	@""
	.align	4
.nv.constant0._Z25simple_wmma_gemm_imma8832PKjS0_PKiPiiii:
	.zero		940


//--------------------- .nv.constant0._Z17compute_gemm_immaPKhS0_PKiPiii --------------------------
	.section	.nv.constant0._Z17compute_gemm_immaPKhS0_PKiPiii,"a",@progbits
	.sectionflags	@""
	.align	4
.nv.constant0._Z17compute_gemm_immaPKhS0_PKiPiii:
	.zero		936


//--------------------- SYMBOLS --------------------------

	.type		.nv.reservedSmem.offset0,@object
	.size		.nv.reservedSmem.offset0,0x4
